	.target	sm_100a

	.elftype	@"ET_EXEC"


//--------------------- .note.nv.tkinfo           --------------------------
	.section	.note.nv.tkinfo,"",@"SHT_NOTE"
	.sectionflags	@"SHF_NOTE_NV_TKINFO"
	.tkinfo
        /*0018*/ 	.word	0x00000002
        /*0030*/ 	.string	""
        /*0030*/ 	.string	"ptxas"
        /*0030*/ 	.string	"Cuda compilation tools, release 13.0, V13.0.88"
        /*0030*/ 	.string	"Build cuda_13.0.r13.0/compiler.36424714_0"
        /*0030*/ 	.string	"-arch sm_100a -m 64 "



//--------------------- .note.nv.cuinfo           --------------------------
	.section	.note.nv.cuinfo,"",@"SHT_NOTE"
	.sectionflags	@"SHF_NOTE_NV_CUINFO"
        /*0018*/ 	.short	0x0002
        /*001a*/ 	.short	0x0064
        /*001c*/ 	.short	0x0082
	.zero		2


//--------------------- .nv.info                  --------------------------
	.section	.nv.info,"",@"SHT_CUDA_INFO"
	.align	4


	//----- nvinfo : EIATTR_REGCOUNT
	.align		4
        /*0000*/ 	.byte	0x04, 0x2f
        /*0002*/ 	.short	(.L_19 - .L_18)
	.align		4
.L_18:
        /*0004*/ 	.word	index@(_ZN7cutlass13device_kernelINS_4gemm6kernel13GemmUniversalIN4cute5tupleIJiiiiEEENS1_10collective13CollectiveMmaINS1_35MainloopSm100TmaUmmaWarpSpecializedILi2ELi2ELi4ENS5_IJNS4_1CILi1EEENSA_ILi4EEESB_EEEEENS5_IJNSA_ILi128EEENSA_ILi64EEESF_EEEfNS5_IJlSB_lEEEfSI_NS4_8TiledMMAINS4_8MMA_AtomIJNS4_17SM100_MMA_TF32_SSINS_10tfloat32_tESM_fLi128ELi64ELNS4_4UMMA5MajorE0ELSO_0ELNSN_7ScaleInE0ELSP_0EEEEEENS4_6LayoutINS5_IJSB_SB_SB_EEENS5_IJNSA_ILi0EEESU_SU_EEEEENS5_IJNS4_10UnderscoreESX_SX_EEEEENS4_23SM90_TMA_LOAD_MULTICASTENS4_14ComposedLayoutINS4_7SwizzleILi3ELi4ELi3EEENS4_18smem_ptr_flag_bitsILi32EEENSS_INS5_IJNSA_ILi8EEENSA_ILi32EEEEEENS5_IJS17_SB_EEEEEEEvNS4_8identityENS4_13SM90_TMA_LOADES1B_vS1C_EENS_8epilogue10collective18CollectiveEpilogueINS1F_23Sm100TmaWarpSpecializedILi4ELi2ELi16ELb1ELb0EEEJSH_NS5_IJNSS_ISF_SB_EENSS_INSA_ILi16EEESB_EEEEEfSI_fSI_NS1F_6fusion15FusionCallbacksIS1J_NS1O_17LinearCombinationIffffLNS_15FloatRoundStyleE2EEESH_S1N_JEEENS4_5SM1004TMEM4LOAD26SM100_TMEM_LOAD_32dp32b16xES1D_NS11_INS12_ILi2ELi4ELi3EEES15_NSS_INS5_IJS16_S1L_EEENS5_IJS1L_SB_EEEEEEENS4_39AutoVectorizingCopyWithAssumedAlignmentILi128EEENS4_14SM90_TMA_STOREES22_S24_S24_EEEvvEEEEvNT_6ParamsE)
        /*0008*/ 	.word	0x0000004c


	//----- nvinfo : EIATTR_FRAME_SIZE
	.align		4
.L_19:
        /*000c*/ 	.byte	0x04, 0x11
        /*000e*/ 	.short	(.L_21 - .L_20)
	.align		4
.L_20:
        /*0010*/ 	.word	index@($__internal_2_$__cuda_sm10x_tcgen05_guardrail_trap_unallocated_columns_being_dealloced)
        /*0014*/ 	.word	0x00000000


	//----- nvinfo : EIATTR_FRAME_SIZE
	.align		4
.L_21:
        /*0018*/ 	.byte	0x04, 0x11
        /*001a*/ 	.short	(.L_23 - .L_22)
	.align		4
.L_22:
        /*001c*/ 	.word	index@($__internal_1_$__cuda_sm10x_tcgen05_guardrail_trap_phase_invalid_during_alloc)
        /*0020*/ 	.word	0x00000000


	//----- nvinfo : EIATTR_FRAME_SIZE
	.align		4
.L_23:
        /*0024*/ 	.byte	0x04, 0x11
        /*0026*/ 	.short	(.L_25 - .L_24)
	.align		4
.L_24:
        /*0028*/ 	.word	index@($__internal_0_$__cuda_sm10x_tcgen05_guardrail_trap_col_being_dealloced_not_returned_by_alloc)
        /*002c*/ 	.word	0x00000000


	//----- nvinfo : EIATTR_FRAME_SIZE
	.align		4
.L_25:
        /*0030*/ 	.byte	0x04, 0x11
        /*0032*/ 	.short	(.L_27 - .L_26)
	.align		4
.L_26:
        /*0034*/ 	.word	index@(_ZN7cutlass13device_kernelINS_4gemm6kernel13GemmUniversalIN4cute5tupleIJiiiiEEENS1_10collective13CollectiveMmaINS1_35MainloopSm100TmaUmmaWarpSpecializedILi2ELi2ELi4ENS5_IJNS4_1CILi1EEENSA_ILi4EEESB_EEEEENS5_IJNSA_ILi128EEENSA_ILi64EEESF_EEEfNS5_IJlSB_lEEEfSI_NS4_8TiledMMAINS4_8MMA_AtomIJNS4_17SM100_MMA_TF32_SSINS_10tfloat32_tESM_fLi128ELi64ELNS4_4UMMA5MajorE0ELSO_0ELNSN_7ScaleInE0ELSP_0EEEEEENS4_6LayoutINS5_IJSB_SB_SB_EEENS5_IJNSA_ILi0EEESU_SU_EEEEENS5_IJNS4_10UnderscoreESX_SX_EEEEENS4_23SM90_TMA_LOAD_MULTICASTENS4_14ComposedLayoutINS4_7SwizzleILi3ELi4ELi3EEENS4_18smem_ptr_flag_bitsILi32EEENSS_INS5_IJNSA_ILi8EEENSA_ILi32EEEEEENS5_IJS17_SB_EEEEEEEvNS4_8identityENS4_13SM90_TMA_LOADES1B_vS1C_EENS_8epilogue10collective18CollectiveEpilogueINS1F_23Sm100TmaWarpSpecializedILi4ELi2ELi16ELb1ELb0EEEJSH_NS5_IJNSS_ISF_SB_EENSS_INSA_ILi16EEESB_EEEEEfSI_fSI_NS1F_6fusion15FusionCallbacksIS1J_NS1O_17LinearCombinationIffffLNS_15FloatRoundStyleE2EEESH_S1N_JEEENS4_5SM1004TMEM4LOAD26SM100_TMEM_LOAD_32dp32b16xES1D_NS11_INS12_ILi2ELi4ELi3EEES15_NSS_INS5_IJS16_S1L_EEENS5_IJS1L_SB_EEEEEEENS4_39AutoVectorizingCopyWithAssumedAlignmentILi128EEENS4_14SM90_TMA_STOREES22_S24_S24_EEEvvEEEEvNT_6ParamsE)
        /*0038*/ 	.word	0x00000000


	//----- nvinfo : EIATTR_MIN_STACK_SIZE
	.align		4
.L_27:
        /*003c*/ 	.byte	0x04, 0x12
        /*003e*/ 	.short	(.L_29 - .L_28)
	.align		4
.L_28:
        /*0040*/ 	.word	index@(_ZN7cutlass13device_kernelINS_4gemm6kernel13GemmUniversalIN4cute5tupleIJiiiiEEENS1_10collective13CollectiveMmaINS1_35MainloopSm100TmaUmmaWarpSpecializedILi2ELi2ELi4ENS5_IJNS4_1CILi1EEENSA_ILi4EEESB_EEEEENS5_IJNSA_ILi128EEENSA_ILi64EEESF_EEEfNS5_IJlSB_lEEEfSI_NS4_8TiledMMAINS4_8MMA_AtomIJNS4_17SM100_MMA_TF32_SSINS_10tfloat32_tESM_fLi128ELi64ELNS4_4UMMA5MajorE0ELSO_0ELNSN_7ScaleInE0ELSP_0EEEEEENS4_6LayoutINS5_IJSB_SB_SB_EEENS5_IJNSA_ILi0EEESU_SU_EEEEENS5_IJNS4_10UnderscoreESX_SX_EEEEENS4_23SM90_TMA_LOAD_MULTICASTENS4_14ComposedLayoutINS4_7SwizzleILi3ELi4ELi3EEENS4_18smem_ptr_flag_bitsILi32EEENSS_INS5_IJNSA_ILi8EEENSA_ILi32EEEEEENS5_IJS17_SB_EEEEEEEvNS4_8identityENS4_13SM90_TMA_LOADES1B_vS1C_EENS_8epilogue10collective18CollectiveEpilogueINS1F_23Sm100TmaWarpSpecializedILi4ELi2ELi16ELb1ELb0EEEJSH_NS5_IJNSS_ISF_SB_EENSS_INSA_ILi16EEESB_EEEEEfSI_fSI_NS1F_6fusion15FusionCallbacksIS1J_NS1O_17LinearCombinationIffffLNS_15FloatRoundStyleE2EEESH_S1N_JEEENS4_5SM1004TMEM4LOAD26SM100_TMEM_LOAD_32dp32b16xES1D_NS11_INS12_ILi2ELi4ELi3EEES15_NSS_INS5_IJS16_S1L_EEENS5_IJS1L_SB_EEEEEEENS4_39AutoVectorizingCopyWithAssumedAlignmentILi128EEENS4_14SM90_TMA_STOREES22_S24_S24_EEEvvEEEEvNT_6ParamsE)
        /*0044*/ 	.word	0x00000000
.L_29:


//--------------------- .nv.compat                --------------------------
	.section	.nv.compat,"",@"SHT_CUDA_COMPAT_INFO"
	.align	4
        /*0000*/ 	.byte	0x02, 0x09, 0x01, 0x00, 0x02, 0x02, 0x02, 0x00, 0x02, 0x05, 0x05, 0x00, 0x03, 0x07, 0x01, 0x01
        /*0010*/ 	.byte	0x02, 0x03, 0x01, 0x00, 0x02, 0x06, 0x01, 0x00, 0x04, 0x0b, 0x08, 0x00, 0x09, 0x00, 0x00, 0x00
        /*0020*/ 	.byte	0x00, 0x00, 0x00, 0x00


//--------------------- .nv.info._ZN7cutlass13device_kernelINS_4gemm6kernel13GemmUniversalIN4cute5tupleIJiiiiEEENS1_10collective13CollectiveMmaINS1_35MainloopSm100TmaUmmaWarpSpecializedILi2ELi2ELi4ENS5_IJNS4_1CILi1EEENSA_ILi4EEESB_EEEEENS5_IJNSA_ILi128EEENSA_ILi64EEESF_EEEfNS5_IJlSB_lEEEfSI_NS4_8TiledMMAINS4_8MMA_AtomIJNS4_17SM100_MMA_TF32_SSINS_10tfloat32_tESM_fLi128ELi64ELNS4_4UMMA5MajorE0ELSO_0ELNSN_7ScaleInE0ELSP_0EEEEEENS4_6LayoutINS5_IJSB_SB_SB_EEENS5_IJNSA_ILi0EEESU_SU_EEEEENS5_IJNS4_10UnderscoreESX_SX_EEEEENS4_23SM90_TMA_LOAD_MULTICASTENS4_14ComposedLayoutINS4_7SwizzleILi3ELi4ELi3EEENS4_18smem_ptr_flag_bitsILi32EEENSS_INS5_IJNSA_ILi8EEENSA_ILi32EEEEEENS5_IJS17_SB_EEEEEEEvNS4_8identityENS4_13SM90_TMA_LOADES1B_vS1C_EENS_8epilogue10collective18CollectiveEpilogueINS1F_23Sm100TmaWarpSpecializedILi4ELi2ELi16ELb1ELb0EEEJSH_NS5_IJNSS_ISF_SB_EENSS_INSA_ILi16EEESB_EEEEEfSI_fSI_NS1F_6fusion15FusionCallbacksIS1J_NS1O_17LinearCombinationIffffLNS_15FloatRoundStyleE2EEESH_S1N_JEEENS4_5SM1004TMEM4LOAD26SM100_TMEM_LOAD_32dp32b16xES1D_NS11_INS12_ILi2ELi4ELi3EEES15_NSS_INS5_IJS16_S1L_EEENS5_IJS1L_SB_EEEEEEENS4_39AutoVectorizingCopyWithAssumedAlignmentILi128EEENS4_14SM90_TMA_STOREES22_S24_S24_EEEvvEEEEvNT_6ParamsE --------------------------
	.section	.nv.info._ZN7cutlass13device_kernelINS_4gemm6kernel13GemmUniversalIN4cute5tupleIJiiiiEEENS1_10collective13CollectiveMmaINS1_35MainloopSm100TmaUmmaWarpSpecializedILi2ELi2ELi4ENS5_IJNS4_1CILi1EEENSA_ILi4EEESB_EEEEENS5_IJNSA_ILi128EEENSA_ILi64EEESF_EEEfNS5_IJlSB_lEEEfSI_NS4_8TiledMMAINS4_8MMA_AtomIJNS4_17SM100_MMA_TF32_SSINS_10tfloat32_tESM_fLi128ELi64ELNS4_4UMMA5MajorE0ELSO_0ELNSN_7ScaleInE0ELSP_0EEEEEENS4_6LayoutINS5_IJSB_SB_SB_EEENS5_IJNSA_ILi0EEESU_SU_EEEEENS5_IJNS4_10UnderscoreESX_SX_EEEEENS4_23SM90_TMA_LOAD_MULTICASTENS4_14ComposedLayoutINS4_7SwizzleILi3ELi4ELi3EEENS4_18smem_ptr_flag_bitsILi32EEENSS_INS5_IJNSA_ILi8EEENSA_ILi32EEEEEENS5_IJS17_SB_EEEEEEEvNS4_8identityENS4_13SM90_TMA_LOADES1B_vS1C_EENS_8epilogue10collective18CollectiveEpilogueINS1F_23Sm100TmaWarpSpecializedILi4ELi2ELi16ELb1ELb0EEEJSH_NS5_IJNSS_ISF_SB_EENSS_INSA_ILi16EEESB_EEEEEfSI_fSI_NS1F_6fusion15FusionCallbacksIS1J_NS1O_17LinearCombinationIffffLNS_15FloatRoundStyleE2EEESH_S1N_JEEENS4_5SM1004TMEM4LOAD26SM100_TMEM_LOAD_32dp32b16xES1D_NS11_INS12_ILi2ELi4ELi3EEES15_NSS_INS5_IJS16_S1L_EEENS5_IJS1L_SB_EEEEEEENS4_39AutoVectorizingCopyWithAssumedAlignmentILi128EEENS4_14SM90_TMA_STOREES22_S24_S24_EEEvvEEEEvNT_6ParamsE,"",@"SHT_CUDA_INFO"
	.sectionflags	@""
	.align	4


	//----- nvinfo : EIATTR_CUDA_API_VERSION
	.align		4
        /*0000*/ 	.byte	0x04, 0x37
        /*0002*/ 	.short	(.L_31 - .L_30)
.L_30:
        /*0004*/ 	.word	0x00000082


	//----- nvinfo : EIATTR_KPARAM_INFO
	.align		4
.L_31:
        /*0008*/ 	.byte	0x04, 0x17
        /*000a*/ 	.short	(.L_33 - .L_32)
.L_32:
        /*000c*/ 	.word	0x00000000
        /*0010*/ 	.short	0x0000
        /*0012*/ 	.short	0x0000
        /*0014*/ 	.byte	0x00, 0xf0, 0x01, 0x20


	//----- nvinfo : EIATTR_AT_ENTRY_FRAGMENTS
	.align		4
.L_33:
        /*0018*/ 	.byte	0x04, 0x4f
        /*001a*/ 	.short	(.L_35 - .L_34)


	//   ....[0]....
.L_34:
        /*001c*/ 	.word	0x00000006


	//----- nvinfo : EIATTR_RESERVED_SMEM_USED
	.align		4
.L_35:
        /*0020*/ 	.byte	0x01, 0x41
	.zero		2


	//----- nvinfo : EIATTR_SPARSE_MMA_MASK
	.align		4
        /*0024*/ 	.byte	0x03, 0x50
        /*0026*/ 	.short	0x0000


	//----- nvinfo : EIATTR_TCGEN05_1CTA_USED
	.align		4
        /*0028*/ 	.byte	0x01, 0x51
	.zero		2


	//----- nvinfo : EIATTR_MAXREG_COUNT
	.align		4
        /*002c*/ 	.byte	0x03, 0x1b
        /*002e*/ 	.short	0x00ff


	//----- nvinfo : EIATTR_NUM_BARRIERS
	.align		4
        /*0030*/ 	.byte	0x02, 0x4c
        /*0032*/ 	.byte	0x07
	.zero		1


	//----- nvinfo : EIATTR_EXTERNS
	.align		4
        /*0034*/ 	.byte	0x04, 0x0f
        /*0036*/ 	.short	(.L_37 - .L_36)


	//   ....[0]....
	.align		4
.L_36:
        /*0038*/ 	.word	index@(__assertfail)


	//----- nvinfo : EIATTR_MERCURY_ISA_VERSION
	.align		4
.L_37:
        /*003c*/ 	.byte	0x03, 0x5f
        /*003e*/ 	.short	0x0101


	//----- nvinfo : EIATTR_INT_WARP_WIDE_INSTR_OFFSETS
	.align		4
        /*0040*/ 	.byte	0x04, 0x31
        /*0042*/ 	.short	(.L_39 - .L_38)


	//   ....[0]....
.L_38:
        /*0044*/ 	.word	0x00004520


	//   ....[1]....
        /*0048*/ 	.word	0x00004550


	//   ....[2]....
        /*004c*/ 	.word	0x00004570


	//   ....[3]....
        /*0050*/ 	.word	0x000050b0


	//   ....[4]....
        /*0054*/ 	.word	0x00005120


	//   ....[5]....
        /*0058*/ 	.word	0x00005210


	//   ....[6]....
        /*005c*/ 	.word	0x00005290


	//   ....[7]....
        /*0060*/ 	.word	0x00005390


	//   ....[8]....
        /*0064*/ 	.word	0x00005410


	//   ....[9]....
        /*0068*/ 	.word	0x00005500


	//   ....[10]....
        /*006c*/ 	.word	0x000055b0


	//----- nvinfo : EIATTR_COOP_GROUP_MASK_REGIDS
	.align		4
.L_39:
        /*0070*/ 	.byte	0x04, 0x29
        /*0072*/ 	.short	(.L_41 - .L_40)


	//   ....[0]....
.L_40:
        /*0074*/ 	.word	0xffffffff


	//   ....[1]....
        /*0078*/ 	.word	0xffffffff


	//   ....[2]....
        /*007c*/ 	.word	0xffffffff


	//   ....[3]....
        /*0080*/ 	.word	0xffffffff


	//   ....[4]....
        /*0084*/ 	.word	0xffffffff


	//   ....[5]....
        /*0088*/ 	.word	0xffffffff


	//   ....[6]....
        /*008c*/ 	.word	0xffffffff


	//   ....[7]....
        /*0090*/ 	.word	0xffffffff


	//   ....[8]....
        /*0094*/ 	.word	0xffffffff


	//   ....[9]....
        /*0098*/ 	.word	0xffffffff


	//   ....[10]....
        /*009c*/ 	.word	0xffffffff


	//   ....[11]....
        /*00a0*/ 	.word	0xffffffff


	//   ....[12]....
        /*00a4*/ 	.word	0xffffffff


	//   ....[13]....
        /*00a8*/ 	.word	0xffffffff


	//----- nvinfo : EIATTR_COOP_GROUP_INSTR_OFFSETS
	.align		4
.L_41:
        /*00ac*/ 	.byte	0x04, 0x28
        /*00ae*/ 	.short	(.L_43 - .L_42)


	//   ....[0]....
.L_42:
        /*00b0*/ 	.word	0x00000080


	//   ....[1]....
        /*00b4*/ 	.word	0x000004e0


	//   ....[2]....
        /*00b8*/ 	.word	0x00000650


	//   ....[3]....
        /*00bc*/ 	.word	0x000007f0


	//   ....[4]....
        /*00c0*/ 	.word	0x000008f0


	//   ....[5]....
        /*00c4*/ 	.word	0x00000a60


	//   ....[6]....
        /*00c8*/ 	.word	0x00000c00


	//   ....[7]....
        /*00cc*/ 	.word	0x00000db0


	//   ....[8]....
        /*00d0*/ 	.word	0x00002510


	//   ....[9]....
        /*00d4*/ 	.word	0x000032b0


	//   ....[10]....
        /*00d8*/ 	.word	0x000034c0


	//   ....[11]....
        /*00dc*/ 	.word	0x000034f0


	//   ....[12]....
        /*00e0*/ 	.word	0x000043f0


	//   ....[13]....
        /*00e4*/ 	.word	0x00004630


	//----- nvinfo : EIATTR_VRC_CTA_INIT_COUNT
	.align		4
.L_43:
        /*00e8*/ 	.byte	0x02, 0x4a
        /*00ea*/ 	.byte	0x80
	.zero		1


	//----- nvinfo : EIATTR_SYSCALL_OFFSETS
	.align		4
        /*00ec*/ 	.byte	0x04, 0x46
        /*00ee*/ 	.short	(.L_45 - .L_44)


	//   ....[0]....
.L_44:
        /*00f0*/ 	.word	0x00006220


	//   ....[1]....
        /*00f4*/ 	.word	0x00006310


	//   ....[2]....
        /*00f8*/ 	.word	0x00006ad0


	//   ....[3]....
        /*00fc*/ 	.word	0x00007250


	//   ....[4]....
        /*0100*/ 	.word	0x000079b0


	//   ....[5]....
        /*0104*/ 	.word	0x00008110


	//----- nvinfo : EIATTR_MBARRIER_INSTR_OFFSETS
	.align		4
.L_45:
        /*0108*/ 	.byte	0x04, 0x39
        /*010a*/ 	.short	(.L_47 - .L_46)


	//   ....[0]....
.L_46:
        /*010c*/ 	.word	0x00000600
        /*0110*/ 	.word	0x000000ff
        /*0114*/ 	.word	0x00000000
        /*0118*/ 	.short	0x0100
        /*011a*/ 	.byte	0x04
	.zero		1


	//   ....[1]....
        /*011c*/ 	.word	0x00000610
        /*0120*/ 	.word	0x000000ff
        /*0124*/ 	.word	0x00000010
        /*0128*/ 	.short	0x0100
        /*012a*/ 	.byte	0x04
	.zero		1


	//   ....[2]....
        /*012c*/ 	.word	0x00000620
        /*0130*/ 	.word	0x000000ff
        /*0134*/ 	.word	0x00000008
        /*0138*/ 	.short	0x0100
        /*013a*/ 	.byte	0x04
	.zero		1


	//   ....[3]....
        /*013c*/ 	.word	0x00000630
        /*0140*/ 	.word	0x000000ff
        /*0144*/ 	.word	0x00000018
        /*0148*/ 	.short	0x0100
        /*014a*/ 	.byte	0x04
	.zero		1


	//   ....[4]....
        /*014c*/ 	.word	0x00000760
        /*0150*/ 	.word	0x000000ff
        /*0154*/ 	.word	0x00000020
        /*0158*/ 	.short	0x0100
        /*015a*/ 	.byte	0x04
	.zero		1


	//   ....[5]....
        /*015c*/ 	.word	0x00000770
        /*0160*/ 	.word	0x000000ff
        /*0164*/ 	.word	0x00000040
        /*0168*/ 	.short	0x0100
        /*016a*/ 	.byte	0x04
	.zero		1


	//   ....[6]....
        /*016c*/ 	.word	0x00000780
        /*0170*/ 	.word	0x000000ff
        /*0174*/ 	.word	0x00000028
        /*0178*/ 	.short	0x0100
        /*017a*/ 	.byte	0x04
	.zero		1


	//   ....[7]....
        /*017c*/ 	.word	0x00000790
        /*0180*/ 	.word	0x000000ff
        /*0184*/ 	.word	0x00000048
        /*0188*/ 	.short	0x0100
        /*018a*/ 	.byte	0x04
	.zero		1


	//   ....[8]....
        /*018c*/ 	.word	0x000007a0
        /*0190*/ 	.word	0x000000ff
        /*0194*/ 	.word	0x00000030
        /*0198*/ 	.short	0x0100
        /*019a*/ 	.byte	0x04
	.zero		1


	//   ....[9]....
        /*019c*/ 	.word	0x000007b0
        /*01a0*/ 	.word	0x000000ff
        /*01a4*/ 	.word	0x00000050
        /*01a8*/ 	.short	0x0100
        /*01aa*/ 	.byte	0x04
	.zero		1


	//   ....[10]....
        /*01ac*/ 	.word	0x000007c0
        /*01b0*/ 	.word	0x000000ff
        /*01b4*/ 	.word	0x00000038
        /*01b8*/ 	.short	0x0100
        /*01ba*/ 	.byte	0x04
	.zero		1


	//   ....[11]....
        /*01bc*/ 	.word	0x000007d0
        /*01c0*/ 	.word	0x000000ff
        /*01c4*/ 	.word	0x00000058
        /*01c8*/ 	.short	0x0100
        /*01ca*/ 	.byte	0x04
	.zero		1


	//   ....[12]....
        /*01cc*/ 	.word	0x000008c0
        /*01d0*/ 	.word	0x000000ff
        /*01d4*/ 	.word	0x00000060
        /*01d8*/ 	.short	0x0100
        /*01da*/ 	.byte	0x06
	.zero		1


	//   ....[13]....
        /*01dc*/ 	.word	0x000008d0
        /*01e0*/ 	.word	0x000000ff
        /*01e4*/ 	.word	0x00000068
        /*01e8*/ 	.short	0x0100
        /*01ea*/ 	.byte	0x06
	.zero		1


	//   ....[14]....
        /*01ec*/ 	.word	0x00000a10
        /*01f0*/ 	.word	0x000000ff
        /*01f4*/ 	.word	0x00000070
        /*01f8*/ 	.short	0x0100
        /*01fa*/ 	.byte	0x06
	.zero		1


	//   ....[15]....
        /*01fc*/ 	.word	0x00000a20
        /*0200*/ 	.word	0x000000ff
        /*0204*/ 	.word	0x00000080
        /*0208*/ 	.short	0x0100
        /*020a*/ 	.byte	0x06
	.zero		1


	//   ....[16]....
        /*020c*/ 	.word	0x00000a30
        /*0210*/ 	.word	0x000000ff
        /*0214*/ 	.word	0x00000078
        /*0218*/ 	.short	0x0100
        /*021a*/ 	.byte	0x06
	.zero		1


	//   ....[17]....
        /*021c*/ 	.word	0x00000a40
        /*0220*/ 	.word	0x000000ff
        /*0224*/ 	.word	0x00000088
        /*0228*/ 	.short	0x0100
        /*022a*/ 	.byte	0x06
	.zero		1


	//   ....[18]....
        /*022c*/ 	.word	0x00000b70
        /*0230*/ 	.word	0x000000ff
        /*0234*/ 	.word	0x00000090
        /*0238*/ 	.short	0x0100
        /*023a*/ 	.byte	0x04
	.zero		1


	//   ....[19]....
        /*023c*/ 	.word	0x00000b80
        /*0240*/ 	.word	0x000000ff
        /*0244*/ 	.word	0x000000b0
        /*0248*/ 	.short	0x0100
        /*024a*/ 	.byte	0x04
	.zero		1


	//   ....[20]....
        /*024c*/ 	.word	0x00000b90
        /*0250*/ 	.word	0x000000ff
        /*0254*/ 	.word	0x00000098
        /*0258*/ 	.short	0x0100
        /*025a*/ 	.byte	0x04
	.zero		1


	//   ....[21]....
        /*025c*/ 	.word	0x00000ba0
        /*0260*/ 	.word	0x000000ff
        /*0264*/ 	.word	0x000000b8
        /*0268*/ 	.short	0x0100
        /*026a*/ 	.byte	0x04
	.zero		1


	//   ....[22]....
        /*026c*/ 	.word	0x00000bb0
        /*0270*/ 	.word	0x000000ff
        /*0274*/ 	.word	0x000000a0
        /*0278*/ 	.short	0x0100
        /*027a*/ 	.byte	0x04
	.zero		1


	//   ....[23]....
        /*027c*/ 	.word	0x00000bc0
        /*0280*/ 	.word	0x000000ff
        /*0284*/ 	.word	0x000000c0
        /*0288*/ 	.short	0x0100
        /*028a*/ 	.byte	0x04
	.zero		1


	//   ....[24]....
        /*028c*/ 	.word	0x00000bd0
        /*0290*/ 	.word	0x000000ff
        /*0294*/ 	.word	0x000000a8
        /*0298*/ 	.short	0x0100
        /*029a*/ 	.byte	0x04
	.zero		1


	//   ....[25]....
        /*029c*/ 	.word	0x00000be0
        /*02a0*/ 	.word	0x000000ff
        /*02a4*/ 	.word	0x000000c8
        /*02a8*/ 	.short	0x0100
        /*02aa*/ 	.byte	0x04
	.zero		1


	//   ....[26]....
        /*02ac*/ 	.word	0x00000cd0
        /*02b0*/ 	.word	0x000000ff
        /*02b4*/ 	.word	0x000000d0
        /*02b8*/ 	.short	0x0100
        /*02ba*/ 	.byte	0x04
	.zero		1


	//   ....[27]....
        /*02bc*/ 	.word	0x00000ce0
        /*02c0*/ 	.word	0x000000ff
        /*02c4*/ 	.word	0x000000e0
        /*02c8*/ 	.short	0x0100
        /*02ca*/ 	.byte	0x04
	.zero		1


	//   ....[28]....
        /*02cc*/ 	.word	0x00000cf0
        /*02d0*/ 	.word	0x000000ff
        /*02d4*/ 	.word	0x000000d8
        /*02d8*/ 	.short	0x0100
        /*02da*/ 	.byte	0x04
	.zero		1


	//   ....[29]....
        /*02dc*/ 	.word	0x00000d00
        /*02e0*/ 	.word	0x000000ff
        /*02e4*/ 	.word	0x000000e8
        /*02e8*/ 	.short	0x0100
        /*02ea*/ 	.byte	0x04
	.zero		1


	//   ....[30]....
        /*02ec*/ 	.word	0x000018d0
        /*02f0*/ 	.word	0x00000000
        /*02f4*/ 	.word	0x000000e0
        /*02f8*/ 	.short	0x010a
        /*02fa*/ 	.byte	0xff
	.zero		1


	//   ....[31]....
        /*02fc*/ 	.word	0x00001900
        /*0300*/ 	.word	0x00000000
        /*0304*/ 	.word	0x000000d0
        /*0308*/ 	.short	0x0101
        /*030a*/ 	.byte	0xff
	.zero		1


	//   ....[32]....
        /*030c*/ 	.word	0x000019d0
        /*0310*/ 	.word	0x000000ff
        /*0314*/ 	.word	0x00000010
        /*0318*/ 	.short	0x010a
        /*031a*/ 	.byte	0x04
	.zero		1


	//   ....[33]....
        /*031c*/ 	.word	0x00001a50
        /*0320*/ 	.word	0x000000ff
        /*0324*/ 	.word	0x00000010
        /*0328*/ 	.short	0x010a
        /*032a*/ 	.byte	0x39
	.zero		1


	//   ....[34]....
        /*032c*/ 	.word	0x00001b90
        /*0330*/ 	.word	0x000000ff
        /*0334*/ 	.word	0x00000010
        /*0338*/ 	.short	0x010a
        /*033a*/ 	.byte	0x04
	.zero		1


	//   ....[35]....
        /*033c*/ 	.word	0x00001f70
        /*0340*/ 	.word	0x000000ff
        /*0344*/ 	.word	0x00000068
        /*0348*/ 	.short	0x0101
        /*034a*/ 	.byte	0x15
	.zero		1


	//   ....[36]....
        /*034c*/ 	.word	0x00001f90
        /*0350*/ 	.word	0x000000ff
        /*0354*/ 	.word	0x00000010
        /*0358*/ 	.short	0x010a
        /*035a*/ 	.byte	0x04
	.zero		1


	//   ....[37]....
        /*035c*/ 	.word	0x00002010
        /*0360*/ 	.word	0x000000ff
        /*0364*/ 	.word	0x00000010
        /*0368*/ 	.short	0x010a
        /*036a*/ 	.byte	0x39
	.zero		1


	//   ....[38]....
        /*036c*/ 	.word	0x00002150
        /*0370*/ 	.word	0x000000ff
        /*0374*/ 	.word	0x00000010
        /*0378*/ 	.short	0x010a
        /*037a*/ 	.byte	0x04
	.zero		1


	//   ....[39]....
        /*037c*/ 	.word	0x00002540
        /*0380*/ 	.word	0x00000003
        /*0384*/ 	.word	0x00000070
        /*0388*/ 	.short	0x010a
        /*038a*/ 	.byte	0xff
	.zero		1


	//   ....[40]....
        /*038c*/ 	.word	0x00002690
        /*0390*/ 	.word	0x00000000
        /*0394*/ 	.word	0x00000000
        /*0398*/ 	.short	0x0101
        /*039a*/ 	.byte	0xff
	.zero		1


	//   ....[41]....
        /*039c*/ 	.word	0x00002c50
        /*03a0*/ 	.word	0x000000ff
        /*03a4*/ 	.word	0x00000000
        /*03a8*/ 	.short	0x010a
        /*03aa*/ 	.byte	0x04
	.zero		1


	//   ....[42]....
        /*03ac*/ 	.word	0x00002cf0
        /*03b0*/ 	.word	0x00000000
        /*03b4*/ 	.word	0x00000000
        /*03b8*/ 	.short	0x010a
        /*03ba*/ 	.byte	0xff
	.zero		1


	//   ....[43]....
        /*03bc*/ 	.word	0x00002e10
        /*03c0*/ 	.word	0x00000002
        /*03c4*/ 	.word	0x000000d0
        /*03c8*/ 	.short	0x010a
        /*03ca*/ 	.byte	0xff
	.zero		1


	//   ....[44]....
        /*03cc*/ 	.word	0x00002e80
        /*03d0*/ 	.word	0x00000002
        /*03d4*/ 	.word	0x00000000
        /*03d8*/ 	.short	0x0101
        /*03da*/ 	.byte	0xff
	.zero		1


	//   ....[45]....
        /*03dc*/ 	.word	0x00002ea0
        /*03e0*/ 	.word	0x000000ff
        /*03e4*/ 	.word	0x00000080
        /*03e8*/ 	.short	0x010a
        /*03ea*/ 	.byte	0x04
	.zero		1


	//   ....[46]....
        /*03ec*/ 	.word	0x00002fc0
        /*03f0*/ 	.word	0x00000002
        /*03f4*/ 	.word	0x00000070
        /*03f8*/ 	.short	0x010a
        /*03fa*/ 	.byte	0xff
	.zero		1


	//   ....[47]....
        /*03fc*/ 	.word	0x000030c0
        /*0400*/ 	.word	0x00000002
        /*0404*/ 	.word	0x00000000
        /*0408*/ 	.short	0x0101
        /*040a*/ 	.byte	0xff
	.zero		1


	//   ....[48]....
        /*040c*/ 	.word	0x00003150
        /*0410*/ 	.word	0x000000ff
        /*0414*/ 	.word	0x00000080
        /*0418*/ 	.short	0x0106
        /*041a*/ 	.byte	0x04
	.zero		1


	//   ....[49]....
        /*041c*/ 	.word	0x00003170
        /*0420*/ 	.word	0x000000ff
        /*0424*/ 	.word	0x00000080
        /*0428*/ 	.short	0x010a
        /*042a*/ 	.byte	0x04
	.zero		1


	//   ....[50]....
        /*042c*/ 	.word	0x00003200
        /*0430*/ 	.word	0x000000ff
        /*0434*/ 	.word	0x00000080
        /*0438*/ 	.short	0x0106
        /*043a*/ 	.byte	0x07
	.zero		1


	//   ....[51]....
        /*043c*/ 	.word	0x00003240
        /*0440*/ 	.word	0x00000000
        /*0444*/ 	.word	0x00000080
        /*0448*/ 	.short	0x010a
        /*044a*/ 	.byte	0xff
	.zero		1


	//   ....[52]....
        /*044c*/ 	.word	0x00003760
        /*0450*/ 	.word	0x00000000
        /*0454*/ 	.word	0x00000070
        /*0458*/ 	.short	0x010a
        /*045a*/ 	.byte	0xff
	.zero		1


	//   ....[53]....
        /*045c*/ 	.word	0x00003890
        /*0460*/ 	.word	0x00000003
        /*0464*/ 	.word	0x00000000
        /*0468*/ 	.short	0x0101
        /*046a*/ 	.byte	0xff
	.zero		1


	//   ....[54]....
        /*046c*/ 	.word	0x000038a0
        /*0470*/ 	.word	0x000000ff
        /*0474*/ 	.word	0x00000000
        /*0478*/ 	.short	0x010a
        /*047a*/ 	.byte	0x04
	.zero		1


	//   ....[55]....
        /*047c*/ 	.word	0x000038c0
        /*0480*/ 	.word	0x000000ff
        /*0484*/ 	.word	0x000000b0
        /*0488*/ 	.short	0x010a
        /*048a*/ 	.byte	0x06
	.zero		1


	//   ....[56]....
        /*048c*/ 	.word	0x00003990
        /*0490*/ 	.word	0x000000ff
        /*0494*/ 	.word	0x00000000
        /*0498*/ 	.short	0x010a
        /*049a*/ 	.byte	0x05
	.zero		1


	//   ....[57]....
        /*049c*/ 	.word	0x00003ae0
        /*04a0*/ 	.word	0x000000ff
        /*04a4*/ 	.word	0x00000000
        /*04a8*/ 	.short	0x010a
        /*04aa*/ 	.byte	0x07
	.zero		1


	//   ....[58]....
        /*04ac*/ 	.word	0x00004220
        /*04b0*/ 	.word	0x000000ff
        /*04b4*/ 	.word	0x00000000
        /*04b8*/ 	.short	0x010a
        /*04ba*/ 	.byte	0x04
	.zero		1


	//   ....[59]....
        /*04bc*/ 	.word	0x000042b0
        /*04c0*/ 	.word	0x000000ff
        /*04c4*/ 	.word	0x00000000
        /*04c8*/ 	.short	0x010a
        /*04ca*/ 	.byte	0x05
	.zero		1


	//   ....[60]....
        /*04cc*/ 	.word	0x00004340
        /*04d0*/ 	.word	0x000000ff
        /*04d4*/ 	.word	0x00000000
        /*04d8*/ 	.short	0x010a
        /*04da*/ 	.byte	0x05
	.zero		1


	//   ....[61]....
        /*04dc*/ 	.word	0x000043d0
        /*04e0*/ 	.word	0x000000ff
        /*04e4*/ 	.word	0x00000000
        /*04e8*/ 	.short	0x010a
        /*04ea*/ 	.byte	0x04
	.zero		1


	//   ....[62]....
        /*04ec*/ 	.word	0x000048b0
        /*04f0*/ 	.word	0x0000000c
        /*04f4*/ 	.word	0x00000070
        /*04f8*/ 	.short	0x010a
        /*04fa*/ 	.byte	0xff
	.zero		1


	//   ....[63]....
        /*04fc*/ 	.word	0x00004a20
        /*0500*/ 	.word	0x00000000
        /*0504*/ 	.word	0x00000000
        /*0508*/ 	.short	0x0101
        /*050a*/ 	.byte	0xff
	.zero		1


	//   ....[64]....
        /*050c*/ 	.word	0x00004eb0
        /*0510*/ 	.word	0x000000ff
        /*0514*/ 	.word	0x00000068
        /*0518*/ 	.short	0x010a
        /*051a*/ 	.byte	0x15
	.zero		1


	//   ....[65]....
        /*051c*/ 	.word	0x00005030
        /*0520*/ 	.word	0x000000ff
        /*0524*/ 	.word	0x00000040
        /*0528*/ 	.short	0x010a
        /*052a*/ 	.byte	0x15
	.zero		1


	//   ....[66]....
        /*052c*/ 	.word	0x000051c0
        /*0530*/ 	.word	0x000000ff
        /*0534*/ 	.word	0x00000020
        /*0538*/ 	.short	0x010b
        /*053a*/ 	.byte	0x15
	.zero		1


	//   ....[67]....
        /*053c*/ 	.word	0x000051d0
        /*0540*/ 	.word	0x000000ff
        /*0544*/ 	.word	0x00000000
        /*0548*/ 	.short	0x0101
        /*054a*/ 	.byte	0x06
	.zero		1


	//   ....[68]....
        /*054c*/ 	.word	0x000051e0
        /*0550*/ 	.word	0x000000ff
        /*0554*/ 	.word	0x00000048
        /*0558*/ 	.short	0x010a
        /*055a*/ 	.byte	0x15
	.zero		1


	//   ....[69]....
        /*055c*/ 	.word	0x00005340
        /*0560*/ 	.word	0x000000ff
        /*0564*/ 	.word	0x00000028
        /*0568*/ 	.short	0x010b
        /*056a*/ 	.byte	0x15
	.zero		1


	//   ....[70]....
        /*056c*/ 	.word	0x00005350
        /*0570*/ 	.word	0x000000ff
        /*0574*/ 	.word	0x00000000
        /*0578*/ 	.short	0x0101
        /*057a*/ 	.byte	0x06
	.zero		1


	//   ....[71]....
        /*057c*/ 	.word	0x00005360
        /*0580*/ 	.word	0x000000ff
        /*0584*/ 	.word	0x00000050
        /*0588*/ 	.short	0x010a
        /*058a*/ 	.byte	0x15
	.zero		1


	//   ....[72]....
        /*058c*/ 	.word	0x000054b0
        /*0590*/ 	.word	0x000000ff
        /*0594*/ 	.word	0x00000030
        /*0598*/ 	.short	0x010b
        /*059a*/ 	.byte	0x15
	.zero		1


	//   ....[73]....
        /*059c*/ 	.word	0x000054c0
        /*05a0*/ 	.word	0x000000ff
        /*05a4*/ 	.word	0x00000000
        /*05a8*/ 	.short	0x0101
        /*05aa*/ 	.byte	0x06
	.zero		1


	//   ....[74]....
        /*05ac*/ 	.word	0x000054d0
        /*05b0*/ 	.word	0x000000ff
        /*05b4*/ 	.word	0x00000058
        /*05b8*/ 	.short	0x010a
        /*05ba*/ 	.byte	0x15
	.zero		1


	//   ....[75]....
        /*05bc*/ 	.word	0x000056d0
        /*05c0*/ 	.word	0x000000ff
        /*05c4*/ 	.word	0x00000038
        /*05c8*/ 	.short	0x010b
        /*05ca*/ 	.byte	0x15
	.zero		1


	//   ....[76]....
        /*05cc*/ 	.word	0x000056e0
        /*05d0*/ 	.word	0x000000ff
        /*05d4*/ 	.word	0x00000000
        /*05d8*/ 	.short	0x0101
        /*05da*/ 	.byte	0x25
	.zero		1


	//   ....[77]....
        /*05dc*/ 	.word	0x00005710
        /*05e0*/ 	.word	0x000000ff
        /*05e4*/ 	.word	0x00000040
        /*05e8*/ 	.short	0x010a
        /*05ea*/ 	.byte	0x15
	.zero		1


	//   ....[78]....
        /*05ec*/ 	.word	0x00005730
        /*05f0*/ 	.word	0x000000ff
        /*05f4*/ 	.word	0x00000048
        /*05f8*/ 	.short	0x010a
        /*05fa*/ 	.byte	0x15
	.zero		1


	//   ....[79]....
        /*05fc*/ 	.word	0x00005750
        /*0600*/ 	.word	0x000000ff
        /*0604*/ 	.word	0x00000050
        /*0608*/ 	.short	0x010a
        /*060a*/ 	.byte	0x15
	.zero		1


	//   ....[80]....
        /*060c*/ 	.word	0x00005790
        /*0610*/ 	.word	0x00000000
        /*0614*/ 	.word	0x00000058
        /*0618*/ 	.short	0x010a
        /*061a*/ 	.byte	0xff
	.zero		1


	//   ....[81]....
        /*061c*/ 	.word	0x00005ab0
        /*0620*/ 	.word	0x00000003
        /*0624*/ 	.word	0x00000070
        /*0628*/ 	.short	0x010a
        /*062a*/ 	.byte	0xff
	.zero		1


	//   ....[82]....
        /*062c*/ 	.word	0x00005c30
        /*0630*/ 	.word	0x00000000
        /*0634*/ 	.word	0x00000000
        /*0638*/ 	.short	0x0101
        /*063a*/ 	.byte	0xff
	.zero		1


	//   ....[83]....
        /*063c*/ 	.word	0x00006790
        /*0640*/ 	.word	0x000000ff
        /*0644*/ 	.word	0x00000020
        /*0648*/ 	.short	0x010a
        /*064a*/ 	.byte	0x2b
	.zero		1


	//   ....[84]....
        /*064c*/ 	.word	0x000067d0
        /*0650*/ 	.word	0x00000046
        /*0654*/ 	.word	0x00000090
        /*0658*/ 	.short	0x010a
        /*065a*/ 	.byte	0xff
	.zero		1


	//   ....[85]....
        /*065c*/ 	.word	0x000068c0
        /*0660*/ 	.word	0x000000ff
        /*0664*/ 	.word	0x00000020
        /*0668*/ 	.short	0x010a
        /*066a*/ 	.byte	0x2b
	.zero		1


	//   ....[86]....
        /*066c*/ 	.word	0x000069b0
        /*0670*/ 	.word	0x00000046
        /*0674*/ 	.word	0x00000090
        /*0678*/ 	.short	0x010a
        /*067a*/ 	.byte	0xff
	.zero		1


	//   ....[87]....
        /*067c*/ 	.word	0x00006f80
        /*0680*/ 	.word	0x00000000
        /*0684*/ 	.word	0x00000000
        /*0688*/ 	.short	0x0101
        /*068a*/ 	.byte	0xff
	.zero		1


	//   ....[88]....
        /*068c*/ 	.word	0x00006f90
        /*0690*/ 	.word	0x00000002
        /*0694*/ 	.word	0x00000020
        /*0698*/ 	.short	0x010a
        /*069a*/ 	.byte	0xff
	.zero		1


	//   ....[89]....
        /*069c*/ 	.word	0x00007070
        /*06a0*/ 	.word	0x00000002
        /*06a4*/ 	.word	0x00000020
        /*06a8*/ 	.short	0x010a
        /*06aa*/ 	.byte	0xff
	.zero		1


	//   ....[90]....
        /*06ac*/ 	.word	0x000076e0
        /*06b0*/ 	.word	0x00000010
        /*06b4*/ 	.word	0x00000000
        /*06b8*/ 	.short	0x0101
        /*06ba*/ 	.byte	0xff
	.zero		1


	//   ....[91]....
        /*06bc*/ 	.word	0x00007700
        /*06c0*/ 	.word	0x00000000
        /*06c4*/ 	.word	0x00000020
        /*06c8*/ 	.short	0x010a
        /*06ca*/ 	.byte	0xff
	.zero		1


	//   ....[92]....
        /*06cc*/ 	.word	0x000077d0
        /*06d0*/ 	.word	0x00000000
        /*06d4*/ 	.word	0x00000020
        /*06d8*/ 	.short	0x010a
        /*06da*/ 	.byte	0xff
	.zero		1


	//   ....[93]....
        /*06dc*/ 	.word	0x00007e40
        /*06e0*/ 	.word	0x00000010
        /*06e4*/ 	.word	0x00000000
        /*06e8*/ 	.short	0x0101
        /*06ea*/ 	.byte	0xff
	.zero		1


	//   ....[94]....
        /*06ec*/ 	.word	0x00007e60
        /*06f0*/ 	.word	0x00000000
        /*06f4*/ 	.word	0x00000020
        /*06f8*/ 	.short	0x010a
        /*06fa*/ 	.byte	0xff
	.zero		1


	//   ....[95]....
        /*06fc*/ 	.word	0x00007f30
        /*0700*/ 	.word	0x00000000
        /*0704*/ 	.word	0x00000020
        /*0708*/ 	.short	0x010a
        /*070a*/ 	.byte	0xff
	.zero		1


	//   ....[96]....
        /*070c*/ 	.word	0x00008200
        /*0710*/ 	.word	0x000000ff
        /*0714*/ 	.word	0x00000000
        /*0718*/ 	.short	0x0101
        /*071a*/ 	.byte	0x04
	.zero		1


	//   ....[97]....
        /*071c*/ 	.word	0x00008620
        /*0720*/ 	.word	0x00000000
        /*0724*/ 	.word	0x00000000
        /*0728*/ 	.short	0x0101
        /*072a*/ 	.byte	0xff
	.zero		1


	//   ....[98]....
        /*072c*/ 	.word	0x000088b0
        /*0730*/ 	.word	0x000000ff
        /*0734*/ 	.word	0x00000000
        /*0738*/ 	.short	0x0101
        /*073a*/ 	.byte	0x04
	.zero		1


	//   ....[99]....
        /*073c*/ 	.word	0x000088d0
        /*0740*/ 	.word	0x00000000
        /*0744*/ 	.word	0x000000e0
        /*0748*/ 	.short	0x010a
        /*074a*/ 	.byte	0xff
	.zero		1


	//   ....[100]....
        /*074c*/ 	.word	0x00008930
        /*0750*/ 	.word	0x00000000
        /*0754*/ 	.word	0x00000010
        /*0758*/ 	.short	0x010a
        /*075a*/ 	.byte	0xff
	.zero		1


	//   ....[101]....
        /*075c*/ 	.word	0x00008990
        /*0760*/ 	.word	0x00000000
        /*0764*/ 	.word	0x00000010
        /*0768*/ 	.short	0x010a
        /*076a*/ 	.byte	0xff
	.zero		1


	//   ....[102]....
        /*076c*/ 	.word	0x000089e0
        /*0770*/ 	.word	0x00000003
        /*0774*/ 	.word	0x00000070
        /*0778*/ 	.short	0x010a
        /*077a*/ 	.byte	0xff
	.zero		1


	//   ....[103]....
        /*077c*/ 	.word	0x00008a40
        /*0780*/ 	.word	0x00000000
        /*0784*/ 	.word	0x00000000
        /*0788*/ 	.short	0x010a
        /*078a*/ 	.byte	0xff
	.zero		1


	//   ....[104]....
        /*078c*/ 	.word	0x00008a90
        /*0790*/ 	.word	0x00000002
        /*0794*/ 	.word	0x000000d0
        /*0798*/ 	.short	0x010a
        /*079a*/ 	.byte	0xff
	.zero		1


	//   ....[105]....
        /*079c*/ 	.word	0x00008af0
        /*07a0*/ 	.word	0x00000002
        /*07a4*/ 	.word	0x00000080
        /*07a8*/ 	.short	0x010a
        /*07aa*/ 	.byte	0xff
	.zero		1


	//   ....[106]....
        /*07ac*/ 	.word	0x00008b40
        /*07b0*/ 	.word	0x00000002
        /*07b4*/ 	.word	0x00000070
        /*07b8*/ 	.short	0x010a
        /*07ba*/ 	.byte	0xff
	.zero		1


	//   ....[107]....
        /*07bc*/ 	.word	0x00008ba0
        /*07c0*/ 	.word	0x00000000
        /*07c4*/ 	.word	0x00000080
        /*07c8*/ 	.short	0x010a
        /*07ca*/ 	.byte	0xff
	.zero		1


	//   ....[108]....
        /*07cc*/ 	.word	0x00008bf0
        /*07d0*/ 	.word	0x00000000
        /*07d4*/ 	.word	0x00000070
        /*07d8*/ 	.short	0x010a
        /*07da*/ 	.byte	0xff
	.zero		1


	//   ....[109]....
        /*07dc*/ 	.word	0x00008c60
        /*07e0*/ 	.word	0x00000002
        /*07e4*/ 	.word	0x000000b0
        /*07e8*/ 	.short	0x010a
        /*07ea*/ 	.byte	0xff
	.zero		1


	//   ....[110]....
        /*07ec*/ 	.word	0x00008cc0
        /*07f0*/ 	.word	0x00000000
        /*07f4*/ 	.word	0x00000000
        /*07f8*/ 	.short	0x010a
        /*07fa*/ 	.byte	0xff
	.zero		1


	//   ....[111]....
        /*07fc*/ 	.word	0x00008d20
        /*0800*/ 	.word	0x00000000
        /*0804*/ 	.word	0x00000000
        /*0808*/ 	.short	0x010a
        /*080a*/ 	.byte	0xff
	.zero		1


	//   ....[112]....
        /*080c*/ 	.word	0x00008d80
        /*0810*/ 	.word	0x00000000
        /*0814*/ 	.word	0x00000000
        /*0818*/ 	.short	0x010a
        /*081a*/ 	.byte	0xff
	.zero		1


	//   ....[113]....
        /*081c*/ 	.word	0x00008de0
        /*0820*/ 	.word	0x00000000
        /*0824*/ 	.word	0x00000000
        /*0828*/ 	.short	0x010a
        /*082a*/ 	.byte	0xff
	.zero		1


	//   ....[114]....
        /*082c*/ 	.word	0x00008e40
        /*0830*/ 	.word	0x00000000
        /*0834*/ 	.word	0x00000000
        /*0838*/ 	.short	0x010a
        /*083a*/ 	.byte	0xff
	.zero		1


	//   ....[115]....
        /*083c*/ 	.word	0x00008e90
        /*0840*/ 	.word	0x0000000c
        /*0844*/ 	.word	0x00000070
        /*0848*/ 	.short	0x010a
        /*084a*/ 	.byte	0xff
	.zero		1


	//   ....[116]....
        /*084c*/ 	.word	0x00008ef0
        /*0850*/ 	.word	0x00000000
        /*0854*/ 	.word	0x00000068
        /*0858*/ 	.short	0x010a
        /*085a*/ 	.byte	0xff
	.zero		1


	//   ....[117]....
        /*085c*/ 	.word	0x00008f50
        /*0860*/ 	.word	0x00000000
        /*0864*/ 	.word	0x00000040
        /*0868*/ 	.short	0x010a
        /*086a*/ 	.byte	0xff
	.zero		1


	//   ....[118]....
        /*086c*/ 	.word	0x00008fb0
        /*0870*/ 	.word	0x00000000
        /*0874*/ 	.word	0x00000048
        /*0878*/ 	.short	0x010a
        /*087a*/ 	.byte	0xff
	.zero		1


	//   ....[119]....
        /*087c*/ 	.word	0x00009010
        /*0880*/ 	.word	0x00000000
        /*0884*/ 	.word	0x00000050
        /*0888*/ 	.short	0x010a
        /*088a*/ 	.byte	0xff
	.zero		1


	//   ....[120]....
        /*088c*/ 	.word	0x00009070
        /*0890*/ 	.word	0x00000000
        /*0894*/ 	.word	0x00000058
        /*0898*/ 	.short	0x010a
        /*089a*/ 	.byte	0xff
	.zero		1


	//   ....[121]....
        /*089c*/ 	.word	0x000090d0
        /*08a0*/ 	.word	0x00000000
        /*08a4*/ 	.word	0x00000040
        /*08a8*/ 	.short	0x010a
        /*08aa*/ 	.byte	0xff
	.zero		1


	//   ....[122]....
        /*08ac*/ 	.word	0x00009130
        /*08b0*/ 	.word	0x00000000
        /*08b4*/ 	.word	0x00000048
        /*08b8*/ 	.short	0x010a
        /*08ba*/ 	.byte	0xff
	.zero		1


	//   ....[123]....
        /*08bc*/ 	.word	0x00009190
        /*08c0*/ 	.word	0x00000000
        /*08c4*/ 	.word	0x00000050
        /*08c8*/ 	.short	0x010a
        /*08ca*/ 	.byte	0xff
	.zero		1


	//   ....[124]....
        /*08cc*/ 	.word	0x000091e0
        /*08d0*/ 	.word	0x00000003
        /*08d4*/ 	.word	0x00000070
        /*08d8*/ 	.short	0x010a
        /*08da*/ 	.byte	0xff
	.zero		1


	//   ....[125]....
        /*08dc*/ 	.word	0x00009240
        /*08e0*/ 	.word	0x00000002
        /*08e4*/ 	.word	0x00000020
        /*08e8*/ 	.short	0x010a
        /*08ea*/ 	.byte	0xff
	.zero		1


	//   ....[126]....
        /*08ec*/ 	.word	0x00009290
        /*08f0*/ 	.word	0x00000046
        /*08f4*/ 	.word	0x00000090
        /*08f8*/ 	.short	0x010a
        /*08fa*/ 	.byte	0xff
	.zero		1


	//   ....[127]....
        /*08fc*/ 	.word	0x000092e0
        /*0900*/ 	.word	0x00000002
        /*0904*/ 	.word	0x00000020
        /*0908*/ 	.short	0x010a
        /*090a*/ 	.byte	0xff
	.zero		1


	//   ....[128]....
        /*090c*/ 	.word	0x00009330
        /*0910*/ 	.word	0x00000000
        /*0914*/ 	.word	0x00000020
        /*0918*/ 	.short	0x010a
        /*091a*/ 	.byte	0xff
	.zero		1


	//   ....[129]....
        /*091c*/ 	.word	0x00009380
        /*0920*/ 	.word	0x00000000
        /*0924*/ 	.word	0x00000020
        /*0928*/ 	.short	0x010a
        /*092a*/ 	.byte	0xff
	.zero		1


	//----- nvinfo : EIATTR_NUM_MBARRIERS
	.align		4
.L_47:
        /*092c*/ 	.byte	0x03, 0x38
        /*092e*/ 	.short	0x001e


	//----- nvinfo : EIATTR_EXIT_INSTR_OFFSETS
	.align		4
        /*0930*/ 	.byte	0x04, 0x1c
        /*0932*/ 	.short	(.L_49 - .L_48)


	//   ....[0]....
.L_48:
        /*0934*/ 	.word	0x00002d20


	//   ....[1]....
        /*0938*/ 	.word	0x00003210


	//   ....[2]....
        /*093c*/ 	.word	0x00003270


	//   ....[3]....
        /*0940*/ 	.word	0x00004640


	//   ....[4]....
        /*0944*/ 	.word	0x000057c0


	//   ....[5]....
        /*0948*/ 	.word	0x00005800


	//   ....[6]....
        /*094c*/ 	.word	0x000087a0


	//   ....[7]....
        /*0950*/ 	.word	0x00008820


	//   ....[8]....
        /*0954*/ 	.word	0x00008850


	//   ....[9]....
        /*0958*/ 	.word	0x000088c0


	//----- nvinfo : EIATTR_MAX_THREADS
	.align		4
.L_49:
        /*095c*/ 	.byte	0x04, 0x05
        /*095e*/ 	.short	(.L_51 - .L_50)
.L_50:
        /*0960*/ 	.word	0x00000100
        /*0964*/ 	.word	0x00000001
        /*0968*/ 	.word	0x00000001


	//----- nvinfo : EIATTR_CRS_STACK_SIZE
	.align		4
.L_51:
        /*096c*/ 	.byte	0x04, 0x1e
        /*096e*/ 	.short	(.L_53 - .L_52)
.L_52:
        /*0970*/ 	.word	0x00000000


	//----- nvinfo : EIATTR_CBANK_PARAM_SIZE
	.align		4
.L_53:
        /*0974*/ 	.byte	0x03, 0x19
        /*0976*/ 	.short	0x0800


	//----- nvinfo : EIATTR_PARAM_CBANK
	.align		4
        /*0978*/ 	.byte	0x04, 0x0a
        /*097a*/ 	.short	(.L_55 - .L_54)
	.align		4
.L_54:
        /*097c*/ 	.word	index@(.nv.constant0._ZN7cutlass13device_kernelINS_4gemm6kernel13GemmUniversalIN4cute5tupleIJiiiiEEENS1_10collective13CollectiveMmaINS1_35MainloopSm100TmaUmmaWarpSpecializedILi2ELi2ELi4ENS5_IJNS4_1CILi1EEENSA_ILi4EEESB_EEEEENS5_IJNSA_ILi128EEENSA_ILi64EEESF_EEEfNS5_IJlSB_lEEEfSI_NS4_8TiledMMAINS4_8MMA_AtomIJNS4_17SM100_MMA_TF32_SSINS_10tfloat32_tESM_fLi128ELi64ELNS4_4UMMA5MajorE0ELSO_0ELNSN_7ScaleInE0ELSP_0EEEEEENS4_6LayoutINS5_IJSB_SB_SB_EEENS5_IJNSA_ILi0EEESU_SU_EEEEENS5_IJNS4_10UnderscoreESX_SX_EEEEENS4_23SM90_TMA_LOAD_MULTICASTENS4_14ComposedLayoutINS4_7SwizzleILi3ELi4ELi3EEENS4_18smem_ptr_flag_bitsILi32EEENSS_INS5_IJNSA_ILi8EEENSA_ILi32EEEEEENS5_IJS17_SB_EEEEEEEvNS4_8identityENS4_13SM90_TMA_LOADES1B_vS1C_EENS_8epilogue10collective18CollectiveEpilogueINS1F_23Sm100TmaWarpSpecializedILi4ELi2ELi16ELb1ELb0EEEJSH_NS5_IJNSS_ISF_SB_EENSS_INSA_ILi16EEESB_EEEEEfSI_fSI_NS1F_6fusion15FusionCallbacksIS1J_NS1O_17LinearCombinationIffffLNS_15FloatRoundStyleE2EEESH_S1N_JEEENS4_5SM1004TMEM4LOAD26SM100_TMEM_LOAD_32dp32b16xES1D_NS11_INS12_ILi2ELi4ELi3EEES15_NSS_INS5_IJS16_S1L_EEENS5_IJS1L_SB_EEEEEEENS4_39AutoVectorizingCopyWithAssumedAlignmentILi128EEENS4_14SM90_TMA_STOREES22_S24_S24_EEEvvEEEEvNT_6ParamsE)
        /*0980*/ 	.short	0x0380
        /*0982*/ 	.short	0x0800


	//----- nvinfo : EIATTR_SW_WAR
	.align		4
.L_55:
        /*0984*/ 	.byte	0x04, 0x36
        /*0986*/ 	.short	(.L_57 - .L_56)
.L_56:
        /*0988*/ 	.word	0x00000008
.L_57:


//--------------------- .nv.callgraph             --------------------------
	.section	.nv.callgraph,"",@"SHT_CUDA_CALLGRAPH"
	.align	4
	.sectionentsize	8
	.align		4
        /*0000*/ 	.word	0x00000000
	.align		4
        /*0004*/ 	.word	0xffffffff
	.align		4
        /*0008*/ 	.word	index@(_ZN7cutlass13device_kernelINS_4gemm6kernel13GemmUniversalIN4cute5tupleIJiiiiEEENS1_10collective13CollectiveMmaINS1_35MainloopSm100TmaUmmaWarpSpecializedILi2ELi2ELi4ENS5_IJNS4_1CILi1EEENSA_ILi4EEESB_EEEEENS5_IJNSA_ILi128EEENSA_ILi64EEESF_EEEfNS5_IJlSB_lEEEfSI_NS4_8TiledMMAINS4_8MMA_AtomIJNS4_17SM100_MMA_TF32_SSINS_10tfloat32_tESM_fLi128ELi64ELNS4_4UMMA5MajorE0ELSO_0ELNSN_7ScaleInE0ELSP_0EEEEEENS4_6LayoutINS5_IJSB_SB_SB_EEENS5_IJNSA_ILi0EEESU_SU_EEEEENS5_IJNS4_10UnderscoreESX_SX_EEEEENS4_23SM90_TMA_LOAD_MULTICASTENS4_14ComposedLayoutINS4_7SwizzleILi3ELi4ELi3EEENS4_18smem_ptr_flag_bitsILi32EEENSS_INS5_IJNSA_ILi8EEENSA_ILi32EEEEEENS5_IJS17_SB_EEEEEEEvNS4_8identityENS4_13SM90_TMA_LOADES1B_vS1C_EENS_8epilogue10collective18CollectiveEpilogueINS1F_23Sm100TmaWarpSpecializedILi4ELi2ELi16ELb1ELb0EEEJSH_NS5_IJNSS_ISF_SB_EENSS_INSA_ILi16EEESB_EEEEEfSI_fSI_NS1F_6fusion15FusionCallbacksIS1J_NS1O_17LinearCombinationIffffLNS_15FloatRoundStyleE2EEESH_S1N_JEEENS4_5SM1004TMEM4LOAD26SM100_TMEM_LOAD_32dp32b16xES1D_NS11_INS12_ILi2ELi4ELi3EEES15_NSS_INS5_IJS16_S1L_EEENS5_IJS1L_SB_EEEEEEENS4_39AutoVectorizingCopyWithAssumedAlignmentILi128EEENS4_14SM90_TMA_STOREES22_S24_S24_EEEvvEEEEvNT_6ParamsE)
	.align		4
        /*000c*/ 	.word	index@(__assertfail)
	.align		4
        /*0010*/ 	.word	0x00000000
	.align		4
        /*0014*/ 	.word	0xfffffffe
	.align		4
        /*0018*/ 	.word	0x00000000
	.align		4
        /*001c*/ 	.word	0xfffffffd
	.align		4
        /*0020*/ 	.word	0x00000000
	.align		4
        /*0024*/ 	.word	0xfffffffc


//--------------------- .nv.constant4             --------------------------
	.section	.nv.constant4,"a",@progbits
	.align	8
	.align		8
.nv.constant4:
        /*0000*/ 	.dword	__assertfail
	.align		8
        /*0008*/ 	.dword	__unnamed_1
	.align		8
        /*0010*/ 	.dword	__unnamed_2
	.align		8
        /*0018*/ 	.dword	_ZN40_INTERNAL_745ea0da_4_k_cu_217d417e_302634cuda3std3__45__cpo5beginE
	.align		8
        /*0020*/ 	.dword	_ZN40_INTERNAL_745ea0da_4_k_cu_217d417e_302634cuda3std3__45__cpo3endE
	.align		8
        /*0028*/ 	.dword	_ZN40_INTERNAL_745ea0da_4_k_cu_217d417e_302634cuda3std3__45__cpo6cbeginE
	.align		8
        /*0030*/ 	.dword	_ZN40_INTERNAL_745ea0da_4_k_cu_217d417e_302634cuda3std3__45__cpo4cendE
	.align		8
        /*0038*/ 	.dword	_ZN40_INTERNAL_745ea0da_4_k_cu_217d417e_302634cuda3std3__442_GLOBAL__N__745ea0da_4_k_cu_217d417e_302636ignoreE
	.align		8
        /*0040*/ 	.dword	_ZN40_INTERNAL_745ea0da_4_k_cu_217d417e_302634cuda3std3__419piecewise_constructE
	.align		8
        /*0048*/ 	.dword	_ZN40_INTERNAL_745ea0da_4_k_cu_217d417e_302634cuda3std3__48in_placeE
	.align		8
        /*0050*/ 	.dword	_ZN40_INTERNAL_745ea0da_4_k_cu_217d417e_302634cuda3std6ranges3__45__cpo4swapE
	.align		8
        /*0058*/ 	.dword	_ZN40_INTERNAL_745ea0da_4_k_cu_217d417e_302634cuda3std6ranges3__45__cpo9iter_moveE
	.align		8
        /*0060*/ 	.dword	_ZN40_INTERNAL_745ea0da_4_k_cu_217d417e_302634cute7productE
	.align		8
        /*0068*/ 	.dword	_ZN40_INTERNAL_745ea0da_4_k_cu_217d417e_302634cute1_E
	.align		8
        /*0070*/ 	.dword	$str$25
	.align		8
        /*0078*/ 	.dword	$str$26
	.align		8
        /*0080*/ 	.dword	$str$27
	.align		8
        /*0088*/ 	.dword	$str$28


//--------------------- .text._ZN7cutlass13device_kernelINS_4gemm6kernel13GemmUniversalIN4cute5tupleIJiiiiEEENS1_10collective13CollectiveMmaINS1_35MainloopSm100TmaUmmaWarpSpecializedILi2ELi2ELi4ENS5_IJNS4_1CILi1EEENSA_ILi4EEESB_EEEEENS5_IJNSA_ILi128EEENSA_ILi64EEESF_EEEfNS5_IJlSB_lEEEfSI_NS4_8TiledMMAINS4_8MMA_AtomIJNS4_17SM100_MMA_TF32_SSINS_10tfloat32_tESM_fLi128ELi64ELNS4_4UMMA5MajorE0ELSO_0ELNSN_7ScaleInE0ELSP_0EEEEEENS4_6LayoutINS5_IJSB_SB_SB_EEENS5_IJNSA_ILi0EEESU_SU_EEEEENS5_IJNS4_10UnderscoreESX_SX_EEEEENS4_23SM90_TMA_LOAD_MULTICASTENS4_14ComposedLayoutINS4_7SwizzleILi3ELi4ELi3EEENS4_18smem_ptr_flag_bitsILi32EEENSS_INS5_IJNSA_ILi8EEENSA_ILi32EEEEEENS5_IJS17_SB_EEEEEEEvNS4_8identityENS4_13SM90_TMA_LOADES1B_vS1C_EENS_8epilogue10collective18CollectiveEpilogueINS1F_23Sm100TmaWarpSpecializedILi4ELi2ELi16ELb1ELb0EEEJSH_NS5_IJNSS_ISF_SB_EENSS_INSA_ILi16EEESB_EEEEEfSI_fSI_NS1F_6fusion15FusionCallbacksIS1J_NS1O_17LinearCombinationIffffLNS_15FloatRoundStyleE2EEESH_S1N_JEEENS4_5SM1004TMEM4LOAD26SM100_TMEM_LOAD_32dp32b16xES1D_NS11_INS12_ILi2ELi4ELi3EEES15_NSS_INS5_IJS16_S1L_EEENS5_IJS1L_SB_EEEEEEENS4_39AutoVectorizingCopyWithAssumedAlignmentILi128EEENS4_14SM90_TMA_STOREES22_S24_S24_EEEvvEEEEvNT_6ParamsE --------------------------
	.section	.text._ZN7cutlass13device_kernelINS_4gemm6kernel13GemmUniversalIN4cute5tupleIJiiiiEEENS1_10collective13CollectiveMmaINS1_35MainloopSm100TmaUmmaWarpSpecializedILi2ELi2ELi4ENS5_IJNS4_1CILi1EEENSA_ILi4EEESB_EEEEENS5_IJNSA_ILi128EEENSA_ILi64EEESF_EEEfNS5_IJlSB_lEEEfSI_NS4_8TiledMMAINS4_8MMA_AtomIJNS4_17SM100_MMA_TF32_SSINS_10tfloat32_tESM_fLi128ELi64ELNS4_4UMMA5MajorE0ELSO_0ELNSN_7ScaleInE0ELSP_0EEEEEENS4_6LayoutINS5_IJSB_SB_SB_EEENS5_IJNSA_ILi0EEESU_SU_EEEEENS5_IJNS4_10UnderscoreESX_SX_EEEEENS4_23SM90_TMA_LOAD_MULTICASTENS4_14ComposedLayoutINS4_7SwizzleILi3ELi4ELi3EEENS4_18smem_ptr_flag_bitsILi32EEENSS_INS5_IJNSA_ILi8EEENSA_ILi32EEEEEENS5_IJS17_SB_EEEEEEEvNS4_8identityENS4_13SM90_TMA_LOADES1B_vS1C_EENS_8epilogue10collective18CollectiveEpilogueINS1F_23Sm100TmaWarpSpecializedILi4ELi2ELi16ELb1ELb0EEEJSH_NS5_IJNSS_ISF_SB_EENSS_INSA_ILi16EEESB_EEEEEfSI_fSI_NS1F_6fusion15FusionCallbacksIS1J_NS1O_17LinearCombinationIffffLNS_15FloatRoundStyleE2EEESH_S1N_JEEENS4_5SM1004TMEM4LOAD26SM100_TMEM_LOAD_32dp32b16xES1D_NS11_INS12_ILi2ELi4ELi3EEES15_NSS_INS5_IJS16_S1L_EEENS5_IJS1L_SB_EEEEEEENS4_39AutoVectorizingCopyWithAssumedAlignmentILi128EEENS4_14SM90_TMA_STOREES22_S24_S24_EEEvvEEEEvNT_6ParamsE,"ax",@progbits
	.align	128
.text._ZN7cutlass13device_kernelINS_4gemm6kernel13GemmUniversalIN4cute5tupleIJiiiiEEENS1_10collective13CollectiveMmaINS1_35MainloopSm100TmaUmmaWarpSpecializedILi2ELi2ELi4ENS5_IJNS4_1CILi1EEENSA_ILi4EEESB_EEEEENS5_IJNSA_ILi128EEENSA_ILi64EEESF_EEEfNS5_IJlSB_lEEEfSI_NS4_8TiledMMAINS4_8MMA_AtomIJNS4_17SM100_MMA_TF32_SSINS_10tfloat32_tESM_fLi128ELi64ELNS4_4UMMA5MajorE0ELSO_0ELNSN_7ScaleInE0ELSP_0EEEEEENS4_6LayoutINS5_IJSB_SB_SB_EEENS5_IJNSA_ILi0EEESU_SU_EEEEENS5_IJNS4_10UnderscoreESX_SX_EEEEENS4_23SM90_TMA_LOAD_MULTICASTENS4_14ComposedLayoutINS4_7SwizzleILi3ELi4ELi3EEENS4_18smem_ptr_flag_bitsILi32EEENSS_INS5_IJNSA_ILi8EEENSA_ILi32EEEEEENS5_IJS17_SB_EEEEEEEvNS4_8identityENS4_13SM90_TMA_LOADES1B_vS1C_EENS_8epilogue10collective18CollectiveEpilogueINS1F_23Sm100TmaWarpSpecializedILi4ELi2ELi16ELb1ELb0EEEJSH_NS5_IJNSS_ISF_SB_EENSS_INSA_ILi16EEESB_EEEEEfSI_fSI_NS1F_6fusion15FusionCallbacksIS1J_NS1O_17LinearCombinationIffffLNS_15FloatRoundStyleE2EEESH_S1N_JEEENS4_5SM1004TMEM4LOAD26SM100_TMEM_LOAD_32dp32b16xES1D_NS11_INS12_ILi2ELi4ELi3EEES15_NSS_INS5_IJS16_S1L_EEENS5_IJS1L_SB_EEEEEEENS4_39AutoVectorizingCopyWithAssumedAlignmentILi128EEENS4_14SM90_TMA_STOREES22_S24_S24_EEEvvEEEEvNT_6ParamsE:
        .type           _ZN7cutlass13device_kernelINS_4gemm6kernel13GemmUniversalIN4cute5tupleIJiiiiEEENS1_10collective13CollectiveMmaINS1_35MainloopSm100TmaUmmaWarpSpecializedILi2ELi2ELi4ENS5_IJNS4_1CILi1EEENSA_ILi4EEESB_EEEEENS5_IJNSA_ILi128EEENSA_ILi64EEESF_EEEfNS5_IJlSB_lEEEfSI_NS4_8TiledMMAINS4_8MMA_AtomIJNS4_17SM100_MMA_TF32_SSINS_10tfloat32_tESM_fLi128ELi64ELNS4_4UMMA5MajorE0ELSO_0ELNSN_7ScaleInE0ELSP_0EEEEEENS4_6LayoutINS5_IJSB_SB_SB_EEENS5_IJNSA_ILi0EEESU_SU_EEEEENS5_IJNS4_10UnderscoreESX_SX_EEEEENS4_23SM90_TMA_LOAD_MULTICASTENS4_14ComposedLayoutINS4_7SwizzleILi3ELi4ELi3EEENS4_18smem_ptr_flag_bitsILi32EEENSS_INS5_IJNSA_ILi8EEENSA_ILi32EEEEEENS5_IJS17_SB_EEEEEEEvNS4_8identityENS4_13SM90_TMA_LOADES1B_vS1C_EENS_8epilogue10collective18CollectiveEpilogueINS1F_23Sm100TmaWarpSpecializedILi4ELi2ELi16ELb1ELb0EEEJSH_NS5_IJNSS_ISF_SB_EENSS_INSA_ILi16EEESB_EEEEEfSI_fSI_NS1F_6fusion15FusionCallbacksIS1J_NS1O_17LinearCombinationIffffLNS_15FloatRoundStyleE2EEESH_S1N_JEEENS4_5SM1004TMEM4LOAD26SM100_TMEM_LOAD_32dp32b16xES1D_NS11_INS12_ILi2ELi4ELi3EEES15_NSS_INS5_IJS16_S1L_EEENS5_IJS1L_SB_EEEEEEENS4_39AutoVectorizingCopyWithAssumedAlignmentILi128EEENS4_14SM90_TMA_STOREES22_S24_S24_EEEvvEEEEvNT_6ParamsE,@function
        .size           _ZN7cutlass13device_kernelINS_4gemm6kernel13GemmUniversalIN4cute5tupleIJiiiiEEENS1_10collective13CollectiveMmaINS1_35MainloopSm100TmaUmmaWarpSpecializedILi2ELi2ELi4ENS5_IJNS4_1CILi1EEENSA_ILi4EEESB_EEEEENS5_IJNSA_ILi128EEENSA_ILi64EEESF_EEEfNS5_IJlSB_lEEEfSI_NS4_8TiledMMAINS4_8MMA_AtomIJNS4_17SM100_MMA_TF32_SSINS_10tfloat32_tESM_fLi128ELi64ELNS4_4UMMA5MajorE0ELSO_0ELNSN_7ScaleInE0ELSP_0EEEEEENS4_6LayoutINS5_IJSB_SB_SB_EEENS5_IJNSA_ILi0EEESU_SU_EEEEENS5_IJNS4_10UnderscoreESX_SX_EEEEENS4_23SM90_TMA_LOAD_MULTICASTENS4_14ComposedLayoutINS4_7SwizzleILi3ELi4ELi3EEENS4_18smem_ptr_flag_bitsILi32EEENSS_INS5_IJNSA_ILi8EEENSA_ILi32EEEEEENS5_IJS17_SB_EEEEEEEvNS4_8identityENS4_13SM90_TMA_LOADES1B_vS1C_EENS_8epilogue10collective18CollectiveEpilogueINS1F_23Sm100TmaWarpSpecializedILi4ELi2ELi16ELb1ELb0EEEJSH_NS5_IJNSS_ISF_SB_EENSS_INSA_ILi16EEESB_EEEEEfSI_fSI_NS1F_6fusion15FusionCallbacksIS1J_NS1O_17LinearCombinationIffffLNS_15FloatRoundStyleE2EEESH_S1N_JEEENS4_5SM1004TMEM4LOAD26SM100_TMEM_LOAD_32dp32b16xES1D_NS11_INS12_ILi2ELi4ELi3EEES15_NSS_INS5_IJS16_S1L_EEENS5_IJS1L_SB_EEEEEEENS4_39AutoVectorizingCopyWithAssumedAlignmentILi128EEENS4_14SM90_TMA_STOREES22_S24_S24_EEEvvEEEEvNT_6ParamsE,(.L_x_181 - _ZN7cutlass13device_kernelINS_4gemm6kernel13GemmUniversalIN4cute5tupleIJiiiiEEENS1_10collective13CollectiveMmaINS1_35MainloopSm100TmaUmmaWarpSpecializedILi2ELi2ELi4ENS5_IJNS4_1CILi1EEENSA_ILi4EEESB_EEEEENS5_IJNSA_ILi128EEENSA_ILi64EEESF_EEEfNS5_IJlSB_lEEEfSI_NS4_8TiledMMAINS4_8MMA_AtomIJNS4_17SM100_MMA_TF32_SSINS_10tfloat32_tESM_fLi128ELi64ELNS4_4UMMA5MajorE0ELSO_0ELNSN_7ScaleInE0ELSP_0EEEEEENS4_6LayoutINS5_IJSB_SB_SB_EEENS5_IJNSA_ILi0EEESU_SU_EEEEENS5_IJNS4_10UnderscoreESX_SX_EEEEENS4_23SM90_TMA_LOAD_MULTICASTENS4_14ComposedLayoutINS4_7SwizzleILi3ELi4ELi3EEENS4_18smem_ptr_flag_bitsILi32EEENSS_INS5_IJNSA_ILi8EEENSA_ILi32EEEEEENS5_IJS17_SB_EEEEEEEvNS4_8identityENS4_13SM90_TMA_LOADES1B_vS1C_EENS_8epilogue10collective18CollectiveEpilogueINS1F_23Sm100TmaWarpSpecializedILi4ELi2ELi16ELb1ELb0EEEJSH_NS5_IJNSS_ISF_SB_EENSS_INSA_ILi16EEESB_EEEEEfSI_fSI_NS1F_6fusion15FusionCallbacksIS1J_NS1O_17LinearCombinationIffffLNS_15FloatRoundStyleE2EEESH_S1N_JEEENS4_5SM1004TMEM4LOAD26SM100_TMEM_LOAD_32dp32b16xES1D_NS11_INS12_ILi2ELi4ELi3EEES15_NSS_INS5_IJS16_S1L_EEENS5_IJS1L_SB_EEEEEEENS4_39AutoVectorizingCopyWithAssumedAlignmentILi128EEENS4_14SM90_TMA_STOREES22_S24_S24_EEEvvEEEEvNT_6ParamsE)
        .other          _ZN7cutlass13device_kernelINS_4gemm6kernel13GemmUniversalIN4cute5tupleIJiiiiEEENS1_10collective13CollectiveMmaINS1_35MainloopSm100TmaUmmaWarpSpecializedILi2ELi2ELi4ENS5_IJNS4_1CILi1EEENSA_ILi4EEESB_EEEEENS5_IJNSA_ILi128EEENSA_ILi64EEESF_EEEfNS5_IJlSB_lEEEfSI_NS4_8TiledMMAINS4_8MMA_AtomIJNS4_17SM100_MMA_TF32_SSINS_10tfloat32_tESM_fLi128ELi64ELNS4_4UMMA5MajorE0ELSO_0ELNSN_7ScaleInE0ELSP_0EEEEEENS4_6LayoutINS5_IJSB_SB_SB_EEENS5_IJNSA_ILi0EEESU_SU_EEEEENS5_IJNS4_10UnderscoreESX_SX_EEEEENS4_23SM90_TMA_LOAD_MULTICASTENS4_14ComposedLayoutINS4_7SwizzleILi3ELi4ELi3EEENS4_18smem_ptr_flag_bitsILi32EEENSS_INS5_IJNSA_ILi8EEENSA_ILi32EEEEEENS5_IJS17_SB_EEEEEEEvNS4_8identityENS4_13SM90_TMA_LOADES1B_vS1C_EENS_8epilogue10collective18CollectiveEpilogueINS1F_23Sm100TmaWarpSpecializedILi4ELi2ELi16ELb1ELb0EEEJSH_NS5_IJNSS_ISF_SB_EENSS_INSA_ILi16EEESB_EEEEEfSI_fSI_NS1F_6fusion15FusionCallbacksIS1J_NS1O_17LinearCombinationIffffLNS_15FloatRoundStyleE2EEESH_S1N_JEEENS4_5SM1004TMEM4LOAD26SM100_TMEM_LOAD_32dp32b16xES1D_NS11_INS12_ILi2ELi4ELi3EEES15_NSS_INS5_IJS16_S1L_EEENS5_IJS1L_SB_EEEEEEENS4_39AutoVectorizingCopyWithAssumedAlignmentILi128EEENS4_14SM90_TMA_STOREES22_S24_S24_EEEvvEEEEvNT_6ParamsE,@"STO_CUDA_ENTRY STV_DEFAULT"
_ZN7cutlass13device_kernelINS_4gemm6kernel13GemmUniversalIN4cute5tupleIJiiiiEEENS1_10collective13CollectiveMmaINS1_35MainloopSm100TmaUmmaWarpSpecializedILi2ELi2ELi4ENS5_IJNS4_1CILi1EEENSA_ILi4EEESB_EEEEENS5_IJNSA_ILi128EEENSA_ILi64EEESF_EEEfNS5_IJlSB_lEEEfSI_NS4_8TiledMMAINS4_8MMA_AtomIJNS4_17SM100_MMA_TF32_SSINS_10tfloat32_tESM_fLi128ELi64ELNS4_4UMMA5MajorE0ELSO_0ELNSN_7ScaleInE0ELSP_0EEEEEENS4_6LayoutINS5_IJSB_SB_SB_EEENS5_IJNSA_ILi0EEESU_SU_EEEEENS5_IJNS4_10UnderscoreESX_SX_EEEEENS4_23SM90_TMA_LOAD_MULTICASTENS4_14ComposedLayoutINS4_7SwizzleILi3ELi4ELi3EEENS4_18smem_ptr_flag_bitsILi32EEENSS_INS5_IJNSA_ILi8EEENSA_ILi32EEEEEENS5_IJS17_SB_EEEEEEEvNS4_8identityENS4_13SM90_TMA_LOADES1B_vS1C_EENS_8epilogue10collective18CollectiveEpilogueINS1F_23Sm100TmaWarpSpecializedILi4ELi2ELi16ELb1ELb0EEEJSH_NS5_IJNSS_ISF_SB_EENSS_INSA_ILi16EEESB_EEEEEfSI_fSI_NS1F_6fusion15FusionCallbacksIS1J_NS1O_17LinearCombinationIffffLNS_15FloatRoundStyleE2EEESH_S1N_JEEENS4_5SM1004TMEM4LOAD26SM100_TMEM_LOAD_32dp32b16xES1D_NS11_INS12_ILi2ELi4ELi3EEES15_NSS_INS5_IJS16_S1L_EEENS5_IJS1L_SB_EEEEEEENS4_39AutoVectorizingCopyWithAssumedAlignmentILi128EEENS4_14SM90_TMA_STOREES22_S24_S24_EEEvvEEEEvNT_6ParamsE:
[----:B------:R-:W1:Y:S01]  /*0000*/  LDC R1, c[0x0][0x37c] ;  /* 0x0000df00ff017b82 */ /* 0x000e620000000800 */
[----:B------:R-:W2:Y:S01]  /*0010*/  S2R R65, SR_TID.X ;  /* 0x0000000000417919 */ /* 0x000ea20000002100 */
[----:B------:R-:W3:Y:S01]  /*0020*/  LDCU.64 UR8, c[0x0][0x890] ;  /* 0x00011200ff0877ac */ /* 0x000ee20008000a00 */
[----:B------:R-:W-:Y:S02]  /*0030*/  PRMT R26, RZ, 0x7610, R26 ;  /* 0x00007610ff1a7816 */ /* 0x000fe4000000001a */
[----:B------:R-:W-:Y:S01]  /*0040*/  ELECT P4, URZ, PT ;  /* 0x0000000000ff782f */ /* 0x000fe20003880000 */
[----:B---3--:R-:W-:-:S04]  /*0050*/  UISETP.NE.U32.AND UP0, UPT, UR8, URZ, UPT ;  /* 0x000000ff0800728c */ /* 0x008fc8000bf05070 */
[----:B------:R-:W-:Y:S01]  /*0060*/  UISETP.NE.AND.EX UP0, UPT, UR9, URZ, UPT, UP0 ;  /* 0x000000ff0900728c */ /* 0x000fe2000bf05300 */
[----:B--2---:R-:W-:-:S05]  /*0070*/  SHF.R.U32.HI R52, RZ, 0x5, R65 ;  /* 0x00000005ff347819 */ /* 0x004fca0000011641 */
[----:B------:R-:W2:Y:S02]  /*0080*/  SHFL.IDX PT, R0, R52, RZ, 0x1f ;  /* 0x00001fff34007589 */ /* 0x000ea400000e0000 */
[----:B--2---:R-:W-:Y:S01]  /*0090*/  R2UR UR17, R0 ;  /* 0x00000000001172ca */ /* 0x004fe200000e0000 */
[----:B-1----:R-:W-:-:S14]  /*00a0*/  BRA.U UP0, `(.L_x_0) ;  /* 0x0000000100307547 */ /* 0x002fdc000b800000 */
[----:B------:R-:W1:Y:S02]  /*00b0*/  LDCU.64 UR4, c[0x0][0x888] ;  /* 0x00011100ff0477ac */ /* 0x000e640008000a00 */
[----:B-1----:R-:W-:-:S04]  /*00c0*/  UISETP.NE.U32.AND UP0, UPT, UR4, URZ, UPT ;  /* 0x000000ff0400728c */ /* 0x002fc8000bf05070 */
[----:B------:R-:W-:-:S09]  /*00d0*/  UISETP.NE.AND.EX UP0, UPT, UR5, URZ, UPT, UP0 ;  /* 0x000000ff0500728c */ /* 0x000fd2000bf05300 */
[----:B------:R-:W-:Y:S05]  /*00e0*/  BRA.U !UP0, `(.L_x_1) ;  /* 0x0000000108147547 */ /* 0x000fea000b800000 */
[----:B------:R-:W1:Y:S01]  /*00f0*/  LDC.64 R2, c[0x0][0x888] ;  /* 0x00022200ff027b82 */ /* 0x000e620000000a00 */
[----:B------:R-:W1:Y:S02]  /*0100*/  LDCU.64 UR4, c[0x0][0x358] ;  /* 0x00006b00ff0477ac */ /* 0x000e640008000a00 */
[----:B-1----:R1:W5:Y:S01]  /*0110*/  LDG.E R27, desc[UR4][R2.64] ;  /* 0x00000004021b7981 */ /* 0x002362000c1e1900 */
[----:B------:R-:W-:Y:S01]  /*0120*/  HFMA2 R26, -RZ, RZ, 0, 5.9604644775390625e-08 ;  /* 0x00000001ff1a7431 */ /* 0x000fe200000001ff */
[----:B------:R-:W-:Y:S05]  /*0130*/  BRA `(.L_x_0) ;  /* 0x00000000000c7947 */ /* 0x000fea0003800000 */
.L_x_1:
[----:B------:R-:W1:Y:S01]  /*0140*/  LDCU UR4, c[0x0][0x880] ;  /* 0x00011000ff0477ac */ /* 0x000e620008000800 */
[----:B------:R-:W-:Y:S01]  /*0150*/  HFMA2 R26, -RZ, RZ, 0, 5.9604644775390625e-08 ;  /* 0x00000001ff1a7431 */ /* 0x000fe200000001ff */
[----:B-1----:R-:W-:-:S07]  /*0160*/  MOV R27, UR4 ;  /* 0x00000004001b7c02 */ /* 0x002fce0008000f00 */
.L_x_0:
[----:B------:R-:W2:Y:S02]  /*0170*/  LDCU.64 UR4, c[0x0][0x8b0] ;  /* 0x00011600ff0477ac */ /* 0x000ea40008000a00 */
[----:B--2---:R-:W-:-:S04]  /*0180*/  UISETP.NE.U32.AND UP0, UPT, UR4, URZ, UPT ;  /* 0x000000ff0400728c */ /* 0x004fc8000bf05070 */
[----:B------:R-:W-:-:S09]  /*0190*/  UISETP.NE.AND.EX UP0, UPT, UR5, URZ, UPT, UP0 ;  /* 0x000000ff0500728c */ /* 0x000fd2000bf05300 */
[----:B------:R-:W-:Y:S05]  /*01a0*/  BRA.U UP0, `(.L_x_2) ;  /* 0x0000000100287547 */ /* 0x000fea000b800000 */
[----:B------:R-:W2:Y:S02]  /*01b0*/  LDCU.64 UR4, c[0x0][0x8a8] ;  /* 0x00011500ff0477ac */ /* 0x000ea40008000a00 */
[----:B--2---:R-:W-:-:S04]  /*01c0*/  UISETP.NE.U32.AND UP0, UPT, UR4, URZ, UPT ;  /* 0x000000ff0400728c */ /* 0x004fc8000bf05070 */
[----:B------:R-:W-:-:S09]  /*01d0*/  UISETP.NE.AND.EX UP0, UPT, UR5, URZ, UPT, UP0 ;  /* 0x000000ff0500728c */ /* 0x000fd2000bf05300 */
[----:B------:R-:W-:Y:S05]  /*01e0*/  BRA.U !UP0, `(.L_x_3) ;  /* 0x0000000108107547 */ /* 0x000fea000b800000 */
[----:B------:R-:W2:Y:S01]  /*01f0*/  LDC.64 R24, c[0x0][0x8a8] ;  /* 0x00022a00ff187b82 */ /* 0x000ea20000000a00 */
[----:B------:R-:W2:Y:S02]  /*0200*/  LDCU.64 UR4, c[0x0][0x358] ;  /* 0x00006b00ff0477ac */ /* 0x000ea40008000a00 */
[----:B--2---:R2:W5:Y:S01]  /*0210*/  LDG.E R24, desc[UR4][R24.64] ;  /* 0x0000000418187981 */ /* 0x004562000c1e1900 */
[----:B------:R-:W-:Y:S05]  /*0220*/  BRA `(.L_x_2) ;  /* 0x0000000000087947 */ /* 0x000fea0003800000 */
.L_x_3:
[----:B------:R-:W2:Y:S02]  /*0230*/  LDCU UR4, c[0x0][0x8a0] ;  /* 0x00011400ff0477ac */ /* 0x000ea40008000800 */
[----:B--2---:R-:W-:Y:S02]  /*0240*/  MOV R24, UR4 ;  /* 0x0000000400187c02 */ /* 0x004fe40008000f00 */
.L_x_2:
[----:B------:R-:W-:Y:S01]  /*0250*/  IMAD.U32 R0, RZ, RZ, UR17 ;  /* 0x00000011ff007e24 */ /* 0x000fe2000f8e00ff */
[----:B------:R-:W-:Y:S04]  /*0260*/  BSSY.RECONVERGENT B0, `(.L_x_4) ;  /* 0x000000c000007945 */ /* 0x000fe80003800200 */
[C---:B------:R-:W-:Y:S02]  /*0270*/  ISETP.NE.OR P1, PT, R0.reuse, 0x1, !P4 ;  /* 0x000000010000780c */ /* 0x040fe40006725670 */
[----:B------:R-:W-:-:S11]  /*0280*/  ISETP.NE.OR P0, PT, R0, 0x3, !P4 ;  /* 0x000000030000780c */ /* 0x000fd60006705670 */
[----:B------:R-:W-:Y:S05]  /*0290*/  @P1 BRA `(.L_x_5) ;  /* 0x0000000000201947 */ /* 0x000fea0003800000 */
[----:B------:R-:W3:Y:S02]  /*02a0*/  LDCU.64 UR4, c[0x0][0x348] ;  /* 0x00006900ff0477ac */ /* 0x000ee40008000a00 */
[----:B---3--:R-:W-:Y:S02]  /*02b0*/  UIADD3 UR6, UP1, UPT, UR4, 0x80, URZ ;  /* 0x0000008004067890 */ /* 0x008fe4000ff3e0ff */
[----:B------:R-:W-:Y:S02]  /*02c0*/  UIADD3 UR4, UP0, UPT, UR4, 0x180, URZ ;  /* 0x0000018004047890 */ /* 0x000fe4000ff1e0ff */
[----:B------:R-:W-:Y:S02]  /*02d0*/  UIADD3.X UR7, UPT, UPT, URZ, UR5, URZ, UP1, !UPT ;  /* 0x00000005ff077290 */ /* 0x000fe40008ffe4ff */
[----:B------:R-:W-:-:S07]  /*02e0*/  UIADD3.X UR5, UPT, UPT, URZ, UR5, URZ, UP0, !UPT ;  /* 0x00000005ff057290 */ /* 0x000fce00087fe4ff */
[----:B------:R3:W-:Y:S02]  /*02f0*/  UTMACCTL.PF [UR6] ;  /* 0x00000000060079b9 */ /* 0x0007e40008040000 */
[----:B------:R3:W-:Y:S02]  /*0300*/  UTMACCTL.PF [UR4] ;  /* 0x00000000040079b9 */ /* 0x0007e40008040000 */
[----:B---3--:R-:W-:Y:S01]  /*0310*/  NOP ;  /* 0x0000000000007918 */ /* 0x008fe20000000000 */
.L_x_5:
[----:B------:R-:W-:Y:S05]  /*0320*/  BSYNC.RECONVERGENT B0 ;  /* 0x0000000000007941 */ /* 0x000fea0003800200 */
.L_x_4:
[----:B------:R-:W-:Y:S04]  /*0330*/  BSSY.RECONVERGENT B0, `(.L_x_6) ;  /* 0x000000a000007945 */ /* 0x000fe80003800200 */
        /* <DEDUP_REMOVED lines=9> */
.L_x_7:
[----:B------:R-:W-:Y:S05]  /*03d0*/  BSYNC.RECONVERGENT B0 ;  /* 0x0000000000007941 */ /* 0x000fea0003800200 */
.L_x_6:
[----:B------:R-:W3:Y:S01]  /*03e0*/  LDCU.64 UR4, c[0x0][0x888] ;  /* 0x00011100ff0477ac */ /* 0x000ee20008000a00 */
[----:B------:R-:W-:Y:S02]  /*03f0*/  UISETP.EQ.U32.AND UP1, UPT, UR8, URZ, UPT ;  /* 0x000000ff0800728c */ /* 0x000fe4000bf22070 */
[----:B------:R-:W-:Y:S02]  /*0400*/  UPLOP3.LUT UP3, UPT, UPT, UPT, UPT, 0x80, 0x8 ;  /* 0x000000000008789c */ /* 0x000fe40003f6f070 */
[----:B---3--:R-:W-:-:S04]  /*0410*/  UISETP.NE.U32.AND UP0, UPT, UR4, URZ, UPT ;  /* 0x000000ff0400728c */ /* 0x008fc8000bf05070 */
[----:B------:R-:W-:-:S04]  /*0420*/  UISETP.NE.AND.EX UP0, UPT, UR5, URZ, UPT, UP0 ;  /* 0x000000ff0500728c */ /* 0x000fc8000bf05300 */
[----:B------:R-:W-:-:S04]  /*0430*/  UISETP.EQ.OR.EX UP2, UPT, UR9, URZ, !UP0, UP1 ;  /* 0x000000ff0900728c */ /* 0x000fc8000c742710 */
[----:B------:R-:W-:-:S05]  /*0440*/  UP2UR UR63, UPR, URZ, 0x4 ;  /* 0x00000004ff3f7883 */ /* 0x000fca0008000000 */
[----:B------:R-:W-:Y:S07]  /*0450*/  BRA.U !UP2, `(.L_x_8) ;  /* 0x000000010a207547 */ /* 0x000fee000b800000 */
[----:B------:R-:W-:Y:S01]  /*0460*/  UISETP.NE.U32.AND UP1, UPT, UR8, URZ, UPT ;  /* 0x000000ff0800728c */ /* 0x000fe2000bf25070 */
[----:B-----5:R-:W-:Y:S01]  /*0470*/  FSETP.NEU.AND P0, PT, R27, RZ, PT ;  /* 0x000000ff1b00720b */ /* 0x020fe20003f0d000 */
[----:B------:R-:W-:Y:S02]  /*0480*/  USEL UR4, URZ, 0xffffffff, UP0 ;  /* 0xffffffffff047887 */ /* 0x000fe40008000000 */
[----:B------:R-:W-:-:S10]  /*0490*/  UISETP.NE.AND.EX UP1, UPT, UR9, URZ, UPT, UP1 ;  /* 0x000000ff0900728c */ /* 0x000fd4000bf25310 */
[----:B------:R-:W-:Y:S01]  /*04a0*/  VOTEU.ANY UP0, P0 ;  /* 0x0000000000ff7886 */ /* 0x000fe20000000100 */
[----:B------:R-:W-:-:S04]  /*04b0*/  @!UP1 USEL UR4, URZ, 0xffffffff, UP0 ;  /* 0xffffffffff049887 */ /* 0x000fc80008000000 */
[----:B------:R-:W-:-:S04]  /*04c0*/  ULOP3.LUT UR4, UR4, 0x1, URZ, 0xc0, !UPT ;  /* 0x0000000104047892 */ /* 0x000fc8000f8ec0ff */
[----:B------:R-:W-:-:S11]  /*04d0*/  UISETP.NE.U32.AND UP3, UPT, UR4, 0x1, UPT ;  /* 0x000000010400788c */ /* 0x000fd6000bf65070 */
.L_x_8:
[----:B-1----:R-:W1:Y:S01]  /*04e0*/  SHFL.IDX PT, R2, R52, RZ, 0x1f ;  /* 0x00001fff34027589 */ /* 0x002e6200000e0000 */
[----:B------:R-:W-:-:S04]  /*04f0*/  UISETP.NE.AND UP0, UPT, UR17, 0x2, UPT ;  /* 0x000000021100788c */ /* 0x000fc8000bf05270 */
[----:B------:R-:W-:Y:S01]  /*0500*/  USEL UR45, URZ, 0x1, UP0 ;  /* 0x00000001ff2d7887 */ /* 0x000fe20008000000 */
[----:B-1----:R-:W-:-:S13]  /*0510*/  ISETP.NE.AND P0, PT, R2, RZ, PT ;  /* 0x000000ff0200720c */ /* 0x002fda0003f05270 */
[----:B------:R-:W-:Y:S05]  /*0520*/  @P0 BRA `(.L_x_9) ;  /* 0x0000000000480947 */ /* 0x000fea0003800000 */
[----:B------:R-:W1:Y:S01]  /*0530*/  S2UR UR4, SR_CgaCtaId ;  /* 0x00000000000479c3 */ /* 0x000e620000008800 */
[----:B------:R-:W-:Y:S01]  /*0540*/  UMOV UR5, 0x400 ;  /* 0x0000040000057882 */ /* 0x000fe20000000000 */
[----:B------:R-:W-:Y:S01]  /*0550*/  UMOV UR8, 0x1 ;  /* 0x0000000100087882 */ /* 0x000fe20000000000 */
[----:B------:R-:W-:Y:S01]  /*0560*/  UMOV UR6, 0x4 ;  /* 0x0000000400067882 */ /* 0x000fe20000000000 */
[----:B------:R-:W-:-:S04]  /*0570*/  UIADD3 UR8, UPT, UPT, -UR8, 0x100000, URZ ;  /* 0x0010000008087890 */ /* 0x000fc8000fffe1ff */
[----:B------:R-:W-:Y:S02]  /*0580*/  USHF.L.U32 UR9, UR8, 0xb, URZ ;  /* 0x0000000b08097899 */ /* 0x000fe400080006ff */
[----:B------:R-:W-:Y:S02]  /*0590*/  USHF.L.U32 UR8, UR8, 0x1, URZ ;  /* 0x0000000108087899 */ /* 0x000fe400080006ff */
[----:B------:R-:W-:-:S04]  /*05a0*/  UIADD3 UR6, UPT, UPT, -UR6, 0x100000, URZ ;  /* 0x0010000006067890 */ /* 0x000fc8000fffe1ff */
[----:B------:R-:W-:Y:S02]  /*05b0*/  USHF.L.U32 UR7, UR6, 0xb, URZ ;  /* 0x0000000b06077899 */ /* 0x000fe400080006ff */
[----:B------:R-:W-:Y:S01]  /*05c0*/  USHF.L.U32 UR6, UR6, 0x1, URZ ;  /* 0x0000000106067899 */ /* 0x000fe200080006ff */
[----:B------:R-:W-:Y:S01]  /*05d0*/  ELECT P0, URZ, PT ;  /* 0x0000000000ff782f */ /* 0x000fe20003800000 */
[----:B-1----:R-:W-:Y:S01]  /*05e0*/  ULEA UR4, UR4, UR5, 0x18 ;  /* 0x0000000504047291 */ /* 0x002fe2000f8ec0ff */
[----:B------:R-:W1:Y:S11]  /*05f0*/  FENCE.VIEW.ASYNC.S ;  /* 0x00000000000073c6 */ /* 0x000e760000000000 */
[----:B-1----:R1:W3:Y:S01]  /*0600*/  SYNCS.EXCH.64 URZ, [UR4], UR8 ;  /* 0x0000000804ff75b2 */ /* 0x0022e20008000100 */
[----:B------:R1:W4:Y:S01]  /*0610*/  SYNCS.EXCH.64 URZ, [UR4+0x10], UR6 ;  /* 0x0000100604ff75b2 */ /* 0x0003220008000100 */
[----:B------:R1:W1:Y:S01]  /*0620*/  SYNCS.EXCH.64 URZ, [UR4+0x8], UR8 ;  /* 0x0000080804ff75b2 */ /* 0x0002620008000100 */
[----:B------:R1:W1:Y:S01]  /*0630*/  SYNCS.EXCH.64 URZ, [UR4+0x18], UR6 ;  /* 0x0000180604ff75b2 */ /* 0x0002620008000100 */
[----:B------:R-:W-:Y:S01]  /*0640*/  NOP ;  /* 0x0000000000007918 */ /* 0x000fe20000000000 */
.L_x_9:
[----:B------:R-:W2:Y:S01]  /*0650*/  SHFL.IDX PT, R2, R52, RZ, 0x1f ;  /* 0x00001fff34027589 */ /* 0x000ea200000e0000 */
[----:B------:R-:W-:Y:S01]  /*0660*/  NOP ;  /* 0x0000000000007918 */ /* 0x000fe20000000000 */
[----:B--2---:R-:W-:-:S13]  /*0670*/  ISETP.NE.AND P0, PT, R2, 0x1, PT ;  /* 0x000000010200780c */ /* 0x004fda0003f05270 */
[----:B------:R-:W-:Y:S05]  /*0680*/  @P0 BRA `(.L_x_10) ;  /* 0x0000000000580947 */ /* 0x000fea0003800000 */
[----:B-1----:R-:W1:Y:S01]  /*0690*/  S2UR UR4, SR_CgaCtaId ;  /* 0x00000000000479c3 */ /* 0x002e620000008800 */
        /* <DEDUP_REMOVED lines=12> */
[----:B-1----:R2:W1:Y:S01]  /*0760*/  SYNCS.EXCH.64 URZ, [UR4+0x20], UR8 ;  /* 0x0000200804ff75b2 */ /* 0x0024620008000100 */
[----:B------:R2:W1:Y:S01]  /*0770*/  SYNCS.EXCH.64 URZ, [UR4+0x40], UR6 ;  /* 0x0000400604ff75b2 */ /* 0x0004620008000100 */
[----:B------:R2:W1:Y:S01]  /*0780*/  SYNCS.EXCH.64 URZ, [UR4+0x28], UR8 ;  /* 0x0000280804ff75b2 */ /* 0x0004620008000100 */
[----:B------:R2:W1:Y:S01]  /*0790*/  SYNCS.EXCH.64 URZ, [UR4+0x48], UR6 ;  /* 0x0000480604ff75b2 */ /* 0x0004620008000100 */
[----:B------:R2:W1:Y:S01]  /*07a0*/  SYNCS.EXCH.64 URZ, [UR4+0x30], UR8 ;  /* 0x0000300804ff75b2 */ /* 0x0004620008000100 */
[----:B------:R2:W1:Y:S01]  /*07b0*/  SYNCS.EXCH.64 URZ, [UR4+0x50], UR6 ;  /* 0x0000500604ff75b2 */ /* 0x0004620008000100 */
[----:B------:R2:W1:Y:S01]  /*07c0*/  SYNCS.EXCH.64 URZ, [UR4+0x38], UR8 ;  /* 0x0000380804ff75b2 */ /* 0x0004620008000100 */
[----:B------:R2:W1:Y:S02]  /*07d0*/  SYNCS.EXCH.64 URZ, [UR4+0x58], UR6 ;  /* 0x0000580604ff75b2 */ /* 0x0004640008000100 */
[----:B--2---:R-:W-:Y:S01]  /*07e0*/  NOP ;  /* 0x0000000000007918 */ /* 0x004fe20000000000 */
.L_x_10:
[----:B------:R-:W2:Y:S01]  /*07f0*/  SHFL.IDX PT, R2, R52, RZ, 0x1f ;  /* 0x00001fff34027589 */ /* 0x000ea200000e0000 */
[----:B------:R-:W-:Y:S01]  /*0800*/  NOP ;  /* 0x0000000000007918 */ /* 0x000fe20000000000 */
[----:B--2---:R-:W-:-:S13]  /*0810*/  ISETP.NE.AND P0, PT, R2, 0x3, PT ;  /* 0x000000030200780c */ /* 0x004fda0003f05270 */
[----:B------:R-:W-:Y:S05]  /*0820*/  @P0 BRA `(.L_x_11) ;  /* 0x0000000000300947 */ /* 0x000fea0003800000 */
[----:B-1----:R-:W1:Y:S01]  /*0830*/  S2UR UR4, SR_CgaCtaId ;  /* 0x00000000000479c3 */ /* 0x002e620000008800 */
[----:B------:R-:W-:Y:S01]  /*0840*/  UMOV UR6, 0x400 ;  /* 0x0000040000067882 */ /* 0x000fe20000000000 */
[----:B------:R-:W-:Y:S01]  /*0850*/  UMOV UR5, 0x20 ;  /* 0x0000002000057882 */ /* 0x000fe20000000000 */
[----:B------:R-:W-:Y:S01]  /*0860*/  ELECT P0, URZ, PT ;  /* 0x0000000000ff782f */ /* 0x000fe20003800000 */
[----:B-1----:R-:W-:Y:S02]  /*0870*/  ULEA UR6, UR4, UR6, 0x18 ;  /* 0x0000000604067291 */ /* 0x002fe4000f8ec0ff */
[----:B------:R-:W-:-:S04]  /*0880*/  UIADD3 UR4, UPT, UPT, -UR5, 0x100000, URZ ;  /* 0x0010000005047890 */ /* 0x000fc8000fffe1ff */
[----:B------:R-:W-:Y:S02]  /*0890*/  USHF.L.U32 UR5, UR4, 0xb, URZ ;  /* 0x0000000b04057899 */ /* 0x000fe400080006ff */
[----:B------:R-:W-:Y:S01]  /*08a0*/  USHF.L.U32 UR4, UR4, 0x1, URZ ;  /* 0x0000000104047899 */ /* 0x000fe200080006ff */
[----:B------:R-:W1:Y:S11]  /*08b0*/  FENCE.VIEW.ASYNC.S ;  /* 0x00000000000073c6 */ /* 0x000e760000000000 */
[----:B-1----:R2:W1:Y:S01]  /*08c0*/  SYNCS.EXCH.64 URZ, [UR6+0x60], UR4 ;  /* 0x0000600406ff75b2 */ /* 0x0024620008000100 */
[----:B------:R2:W1:Y:S02]  /*08d0*/  SYNCS.EXCH.64 URZ, [UR6+0x68], UR4 ;  /* 0x0000680406ff75b2 */ /* 0x0004640008000100 */
[----:B--2---:R-:W-:Y:S01]  /*08e0*/  NOP ;  /* 0x0000000000007918 */ /* 0x004fe20000000000 */
.L_x_11:
[----:B------:R-:W2:Y:S01]  /*08f0*/  SHFL.IDX PT, R2, R52, RZ, 0x1f ;  /* 0x00001fff34027589 */ /* 0x000ea200000e0000 */
[----:B------:R-:W-:Y:S01]  /*0900*/  NOP ;  /* 0x0000000000007918 */ /* 0x000fe20000000000 */
[----:B--2---:R-:W-:-:S13]  /*0910*/  ISETP.NE.AND P0, PT, R2, 0x4, PT ;  /* 0x000000040200780c */ /* 0x004fda0003f05270 */
[----:B------:R-:W-:Y:S05]  /*0920*/  @P0 BRA `(.L_x_12) ;  /* 0x00000000004c0947 */ /* 0x000fea0003800000 */
[----:B-1----:R-:W1:Y:S01]  /*0930*/  S2UR UR6, SR_CgaCtaId ;  /* 0x00000000000679c3 */ /* 0x002e620000008800 */
[----:B------:R-:W-:Y:S01]  /*0940*/  UMOV UR4, 0x3a0 ;  /* 0x000003a000047882 */ /* 0x000fe20000000000 */
[----:B------:R-:W-:Y:S01]  /*0950*/  UMOV UR5, 0x400 ;  /* 0x0000040000057882 */ /* 0x000fe20000000000 */
[----:B------:R-:W-:Y:S01]  /*0960*/  USEL UR4, UR4, 0x320, UP3 ;  /* 0x0000032004047887 */ /* 0x000fe20009800000 */
[----:B------:R-:W-:Y:S01]  /*0970*/  UMOV UR8, 0x1 ;  /* 0x0000000100087882 */ /* 0x000fe20000000000 */
[----:B------:R-:W-:Y:S01]  /*0980*/  ELECT P0, URZ, PT ;  /* 0x0000000000ff782f */ /* 0x000fe20003800000 */
[----:B------:R-:W-:-:S04]  /*0990*/  UIADD3 UR8, UPT, UPT, -UR8, 0x100000, URZ ;  /* 0x0010000008087890 */ /* 0x000fc8000fffe1ff */
[----:B------:R-:W-:Y:S02]  /*09a0*/  USHF.L.U32 UR9, UR8, 0xb, URZ ;  /* 0x0000000b08097899 */ /* 0x000fe400080006ff */
[----:B------:R-:W-:Y:S02]  /*09b0*/  USHF.L.U32 UR8, UR8, 0x1, URZ ;  /* 0x0000000108087899 */ /* 0x000fe400080006ff */
[----:B-1----:R-:W-:Y:S02]  /*09c0*/  ULEA UR6, UR6, UR5, 0x18 ;  /* 0x0000000506067291 */ /* 0x002fe4000f8ec0ff */
[----:B------:R-:W-:-:S04]  /*09d0*/  UIADD3 UR4, UPT, UPT, -UR4, 0x100000, URZ ;  /* 0x0010000004047890 */ /* 0x000fc8000fffe1ff */
[----:B------:R-:W-:Y:S02]  /*09e0*/  USHF.L.U32 UR5, UR4, 0xb, URZ ;  /* 0x0000000b04057899 */ /* 0x000fe400080006ff */
[----:B------:R-:W-:Y:S01]  /*09f0*/  USHF.L.U32 UR4, UR4, 0x1, URZ ;  /* 0x0000000104047899 */ /* 0x000fe200080006ff */
[----:B------:R-:W1:Y:S03]  /*0a00*/  FENCE.VIEW.ASYNC.S ;  /* 0x00000000000073c6 */ /* 0x000e660000000000 */
[----:B-1----:R2:W1:Y:S08]  /*0a10*/  SYNCS.EXCH.64 URZ, [UR6+0x70], UR8 ;  /* 0x0000700806ff75b2 */ /* 0x0024700008000100 */
[----:B------:R2:W1:Y:S01]  /*0a20*/  SYNCS.EXCH.64 URZ, [UR6+0x80], UR4 ;  /* 0x0000800406ff75b2 */ /* 0x0004620008000100 */
[----:B------:R2:W1:Y:S01]  /*0a30*/  SYNCS.EXCH.64 URZ, [UR6+0x78], UR8 ;  /* 0x0000780806ff75b2 */ /* 0x0004620008000100 */
[----:B------:R2:W1:Y:S02]  /*0a40*/  SYNCS.EXCH.64 URZ, [UR6+0x88], UR4 ;  /* 0x0000880406ff75b2 */ /* 0x0004640008000100 */
[----:B--2---:R-:W-:Y:S01]  /*0a50*/  NOP ;  /* 0x0000000000007918 */ /* 0x004fe20000000000 */
.L_x_12:
        /* <DEDUP_REMOVED lines=26> */
.L_x_13:
[----:B------:R-:W2:Y:S01]  /*0c00*/  SHFL.IDX PT, R2, R52, RZ, 0x1f ;  /* 0x00001fff34027589 */ /* 0x000ea200000e0000 */
[----:B------:R-:W1:Y:S01]  /*0c10*/  S2UR UR54, SR_CgaCtaId ;  /* 0x00000000003679c3 */ /* 0x000e620000008800 */
[----:B------:R-:W-:Y:S01]  /*0c20*/  NOP ;  /* 0x0000000000007918 */ /* 0x000fe20000000000 */
[----:B--2---:R-:W-:-:S13]  /*0c30*/  ISETP.NE.AND P0, PT, R2, 0x3, PT ;  /* 0x000000030200780c */ /* 0x004fda0003f05270 */
[----:B-1----:R-:W-:Y:S05]  /*0c40*/  @P0 BRA `(.L_x_14) ;  /* 0x0000000000340947 */ /* 0x002fea0003800000 */
[----:B------:R-:W-:Y:S01]  /*0c50*/  UMOV UR4, 0x400 ;  /* 0x0000040000047882 */ /* 0x000fe20000000000 */
[----:B------:R-:W-:Y:S01]  /*0c60*/  UMOV UR6, 0x20 ;  /* 0x0000002000067882 */ /* 0x000fe20000000000 */
[----:B------:R-:W-:Y:S02]  /*0c70*/  ULEA UR4, UR54, UR4, 0x18 ;  /* 0x0000000436047291 */ /* 0x000fe4000f8ec0ff */
[----:B------:R-:W-:-:S04]  /*0c80*/  UIADD3 UR6, UPT, UPT, -UR6, 0x100000, URZ ;  /* 0x0010000006067890 */ /* 0x000fc8000fffe1ff */
[----:B------:R-:W-:Y:S02]  /*0c90*/  USHF.L.U32 UR7, UR6, 0xb, URZ ;  /* 0x0000000b06077899 */ /* 0x000fe400080006ff */
[----:B------:R-:W-:Y:S01]  /*0ca0*/  USHF.L.U32 UR6, UR6, 0x1, URZ ;  /* 0x0000000106067899 */ /* 0x000fe200080006ff */
[----:B------:R-:W-:Y:S01]  /*0cb0*/  ELECT P0, URZ, PT ;  /* 0x0000000000ff782f */ /* 0x000fe20003800000 */
[----:B------:R-:W1:Y:S10]  /*0cc0*/  FENCE.VIEW.ASYNC.S ;  /* 0x00000000000073c6 */ /* 0x000e740000000000 */
[----:B-1----:R1:W2:Y:S01]  /*0cd0*/  SYNCS.EXCH.64 URZ, [UR4+0xd0], UR6 ;  /* 0x0000d00604ff75b2 */ /* 0x0022a20008000100 */
[----:B------:R1:W1:Y:S01]  /*0ce0*/  SYNCS.EXCH.64 URZ, [UR4+0xe0], UR6 ;  /* 0x0000e00604ff75b2 */ /* 0x0002620008000100 */
[----:B------:R1:W1:Y:S01]  /*0cf0*/  SYNCS.EXCH.64 URZ, [UR4+0xd8], UR6 ;  /* 0x0000d80604ff75b2 */ /* 0x0002620008000100 */
[----:B------:R1:W1:Y:S01]  /*0d00*/  SYNCS.EXCH.64 URZ, [UR4+0xe8], UR6 ;  /* 0x0000e80604ff75b2 */ /* 0x0002620008000100 */
[----:B------:R-:W-:Y:S01]  /*0d10*/  NOP ;  /* 0x0000000000007918 */ /* 0x000fe20000000000 */
.L_x_14:
[----:B-1----:R-:W1:Y:S01]  /*0d20*/  LDCU UR4, c[0x0][0x36c] ;  /* 0x00006d80ff0477ac */ /* 0x002e620008000800 */
[----:B------:R-:W-:Y:S01]  /*0d30*/  ISETP.NE.OR P4, PT, R0, 0x2, !P4 ;  /* 0x000000020000780c */ /* 0x000fe20006785670 */
[----:B------:R-:W-:Y:S01]  /*0d40*/  NOP ;  /* 0x0000000000007918 */ /* 0x000fe20000000000 */
[----:B------:R-:W-:Y:S01]  /*0d50*/  LOP3.LUT R0, R65, 0x1f, RZ, 0xc0, !PT ;  /* 0x0000001f41007812 */ /* 0x000fe200078ec0ff */
[----:B------:R-:W-:Y:S02]  /*0d60*/  UISETP.NE.AND UP4, UPT, UR17, URZ, UPT ;  /* 0x000000ff1100728c */ /* 0x000fe4000bf85270 */
[----:B-1----:R-:W-:-:S09]  /*0d70*/  UISETP.EQ.U32.AND UP5, UPT, UR4, 0x1, UPT ;  /* 0x000000010400788c */ /* 0x002fd2000bfa2070 */
[----:B------:R-:W-:Y:S05]  /*0d80*/  BRA.U !UP5, `(.L_x_15) ;  /* 0x000000010d087547 */ /* 0x000fea000b800000 */
[----:B--234-:R-:W-:Y:S01]  /*0d90*/  UCGABAR_ARV ;  /* 0x00000000000079c7 */ /* 0x01cfe20008000000 */
[----:B------:R-:W-:Y:S05]  /*0da0*/  BRA `(.L_x_16) ;  /* 0x0000000000047947 */ /* 0x000fea0003800000 */
.L_x_15:
[----:B--234-:R-:W-:Y:S01]  /*0db0*/  NOP ;  /* 0x0000000000007918 */ /* 0x01cfe20000000000 */
.L_x_16:
[----:B------:R-:W1:Y:S01]  /*0dc0*/  S2UR UR8, SR_CTAID.X ;  /* 0x00000000000879c3 */ /* 0x000e620000002500 */
[----:B------:R-:W-:-:S05]  /*0dd0*/  CS2R.32 R54, SR_CgaSize ;  /* 0x0000000000367805 */ /* 0x000fca0000008a00 */
[----:B------:R-:W-:-:S05]  /*0de0*/  IMAD R54, R54, -0xa0, RZ ;  /* 0xffffff6036367824 */ /* 0x000fca00078e02ff */
[----:B------:R-:W-:-:S14]  /*0df0*/  R2UR UR5, R54 ;  /* 0x00000000360572ca */ /* 0x000fdc00000e0000 */
[----:B------:R-:W2:Y:S01]  /*0e00*/  LDCU UR5, c[0x0][UR5+0x2b0] ;  /* 0x00005600050577ac */ /* 0x000ea20008000800 */
[----:B------:R-:W-:-:S05]  /*0e10*/  CS2R.32 R54, SR_CgaSize ;  /* 0x0000000000367805 */ /* 0x000fca0000008a00 */
[----:B------:R-:W-:-:S05]  /*0e20*/  IMAD R54, R54, -0xa0, RZ ;  /* 0xffffff6036367824 */ /* 0x000fca00078e02ff */
[----:B------:R-:W-:-:S14]  /*0e30*/  R2UR UR4, R54 ;  /* 0x00000000360472ca */ /* 0x000fdc00000e0000 */
[----:B------:R-:W3:Y:S01]  /*0e40*/  LDCU UR4, c[0x0][UR4+0x2b4] ;  /* 0x00005680040477ac */ /* 0x000ee20008000800 */
[----:B------:R-:W4:Y:S01]  /*0e50*/  S2UR UR7, SR_CTAID.Y ;  /* 0x00000000000779c3 */ /* 0x000f220000002600 */
[----:B------:R-:W-:-:S05]  /*0e60*/  CS2R.32 R54, SR_CgaSize ;  /* 0x0000000000367805 */ /* 0x000fca0000008a00 */
[----:B------:R-:W-:-:S05]  /*0e70*/  IMAD R54, R54, -0xa0, RZ ;  /* 0xffffff6036367824 */ /* 0x000fca00078e02ff */
[----:B------:R-:W-:-:S14]  /*0e80*/  R2UR UR9, R54 ;  /* 0x00000000360972ca */ /* 0x000fdc00000e0000 */
[----:B------:R-:W3:Y:S01]  /*0e90*/  LDCU UR9, c[0x0][UR9+0x2a0] ;  /* 0x00005400090977ac */ /* 0x000ee20008000800 */
[----:B------:R-:W-:-:S05]  /*0ea0*/  CS2R.32 R54, SR_CgaSize ;  /* 0x0000000000367805 */ /* 0x000fca0000008a00 */
[----:B------:R-:W-:-:S05]  /*0eb0*/  IMAD R54, R54, -0xa0, RZ ;  /* 0xffffff6036367824 */ /* 0x000fca00078e02ff */
[----:B------:R-:W-:-:S14]  /*0ec0*/  R2UR UR10, R54 ;  /* 0x00000000360a72ca */ /* 0x000fdc00000e0000 */
[----:B------:R-:W3:Y:S01]  /*0ed0*/  LDCU UR10, c[0x0][UR10+0x2a4] ;  /* 0x000054800a0a77ac */ /* 0x000ee20008000800 */
[----:B------:R-:W3:Y:S01]  /*0ee0*/  S2UR UR60, SR_CTAID.Z ;  /* 0x00000000003c79c3 */ /* 0x000ee20000002700 */
[----:B------:R-:W3:Y:S01]  /*0ef0*/  LDCU UR21, c[0x0][0xb24] ;  /* 0x00016480ff1577ac */ /* 0x000ee20008000800 */
[----:B------:R-:W3:Y:S01]  /*0f00*/  LDCU UR39, c[0x0][0xb24] ;  /* 0x00016480ff2777ac */ /* 0x000ee20008000800 */
[----:B-1----:R-:W-:Y:S01]  /*0f10*/  I2FP.F32.U32 R3, UR8 ;  /* 0x0000000800037c45 */ /* 0x002fe20008201000 */
[----:B------:R-:W1:Y:S04]  /*0f20*/  LDCU UR27, c[0x0][0xb30] ;  /* 0x00016600ff1b77ac */ /* 0x000e680008000800 */
[----:B--2---:R-:W-:Y:S01]  /*0f30*/  FMUL R3, R3, UR5 ;  /* 0x0000000503037c20 */ /* 0x004fe20008400000 */
[----:B------:R-:W-:Y:S01]  /*0f40*/  USHF.L.U32 UR29, UR54, 0xa, URZ ;  /* 0x0000000a361d7899 */ /* 0x000fe200080006ff */
[----:B----4-:R-:W-:Y:S01]  /*0f50*/  I2FP.F32.U32 R2, UR7 ;  /* 0x0000000700027c45 */ /* 0x010fe20008201000 */
[----:B------:R-:W-:Y:S01]  /*0f60*/  UMOV UR16, UR8 ;  /* 0x0000000800107c82 */ /* 0x000fe20008000000 */
[----:B------:R-:W-:-:S02]  /*0f70*/  UMOV UR20, UR7 ;  /* 0x0000000700147c82 */ /* 0x000fc40008000000 */
[----:B------:R-:W2:Y:S01]  /*0f80*/  F2I.U32.TRUNC.NTZ R3, R3 ;  /* 0x0000000300037305 */ /* 0x000ea2000020f000 */
[----:B---3--:R-:W-:Y:S01]  /*0f90*/  UISETP.GE.AND UP2, UPT, UR21, 0x1, UPT ;  /* 0x000000011500788c */ /* 0x008fe2000bf46270 */
[----:B------:R-:W-:-:S06]  /*0fa0*/  FMUL R2, R2, UR4 ;  /* 0x0000000402027c20 */ /* 0x000fcc0008400000 */
[----:B------:R-:W3:Y:S01]  /*0fb0*/  F2I.U32.TRUNC.NTZ R2, R2 ;  /* 0x0000000200027305 */ /* 0x000ee2000020f000 */
[----:B--2---:R-:W-:Y:S02]  /*0fc0*/  R2UR UR4, R3 ;  /* 0x00000000030472ca */ /* 0x004fe400000e0000 */
[----:B---3--:R-:W-:Y:S02]  /*0fd0*/  R2UR UR6, R2 ;  /* 0x00000000020672ca */ /* 0x008fe400000e0000 */
[----:B------:R-:W-:-:S09]  /*0fe0*/  PRMT R2, RZ, 0x7610, R2 ;  /* 0x00007610ff027816 */ /* 0x000fd20000000002 */
[----:B------:R-:W-:-:S04]  /*0ff0*/  UIADD3 UR5, UPT, UPT, -UR4, URZ, URZ ;  /* 0x000000ff04057290 */ /* 0x000fc8000fffe1ff */
[----:B------:R-:W-:Y:S02]  /*1000*/  UIMAD UR5, UR9, UR5, UR8 ;  /* 0x00000005090572a4 */ /* 0x000fe4000f8e0208 */
[----:B------:R-:W-:-:S04]  /*1010*/  UIADD3 UR4, UPT, UPT, -UR6, URZ, URZ ;  /* 0x000000ff06047290 */ /* 0x000fc8000fffe1ff */
[----:B------:R-:W-:Y:S01]  /*1020*/  IMAD.U32 R54, RZ, RZ, UR5 ;  /* 0x00000005ff367e24 */ /* 0x000fe2000f8e00ff */
[----:B------:R-:W-:-:S06]  /*1030*/  UIMAD UR4, UR10, UR4, UR7 ;  /* 0x000000040a0472a4 */ /* 0x000fcc000f8e0207 */
[----:B------:R-:W-:Y:S01]  /*1040*/  IMAD.U32 R53, RZ, RZ, UR4 ;  /* 0x00000004ff357e24 */ /* 0x000fe2000f8e00ff */
[----:B-1----:R-:W-:Y:S06]  /*1050*/  BRA.U UP4, `(.L_x_17) ;  /* 0x0000000104487547 */ /* 0x002fec000b800000 */
[----:B------:R-:W-:Y:S02]  /*1060*/  R2UR UR4, R53 ;  /* 0x00000000350472ca */ /* 0x000fe400000e0000 */
[----:B------:R-:W-:-:S11]  /*1070*/  R2UR UR6, R54 ;  /* 0x00000000360672ca */ /* 0x000fd600000e0000 */
[----:B------:R-:W-:Y:S02]  /*1080*/  UISETP.NE.AND UP0, UPT, UR4, URZ, UPT ;  /* 0x000000ff0400728c */ /* 0x000fe4000bf05270 */
[----:B------:R-:W-:Y:S02]  /*1090*/  UISETP.NE.AND UP1, UPT, UR4, 0x1, UPT ;  /* 0x000000010400788c */ /* 0x000fe4000bf25270 */
[----:B------:R-:W-:Y:S02]  /*10a0*/  UISETP.EQ.OR UP0, UPT, UR6, URZ, !UP0 ;  /* 0x000000ff0600728c */ /* 0x000fe4000c702670 */
[----:B------:R-:W-:Y:S02]  /*10b0*/  USEL UR5, URZ, 0x2, UP1 ;  /* 0x00000002ff057887 */ /* 0x000fe40008800000 */
[----:B------:R-:W-:Y:S02]  /*10c0*/  USEL UR8, URZ, 0x1, !UP0 ;  /* 0x00000001ff087887 */ /* 0x000fe4000c000000 */
[----:B------:R-:W-:-:S02]  /*10d0*/  UISETP.NE.AND UP0, UPT, UR4, 0x2, UPT ;  /* 0x000000020400788c */ /* 0x000fc4000bf05270 */
[----:B------:R-:W-:Y:S02]  /*10e0*/  UISETP.NE.AND UP1, UPT, UR4, 0x3, UPT ;  /* 0x000000030400788c */ /* 0x000fe4000bf25270 */
[----:B------:R-:W-:Y:S02]  /*10f0*/  USEL UR4, URZ, 0x4, UP0 ;  /* 0x00000004ff047887 */ /* 0x000fe40008000000 */
[----:B------:R-:W-:Y:S02]  /*1100*/  UISETP.NE.AND UP0, UPT, UR6, URZ, UPT ;  /* 0x000000ff0600728c */ /* 0x000fe4000bf05270 */
[----:B------:R-:W-:Y:S02]  /*1110*/  USEL UR6, URZ, 0x8, UP1 ;  /* 0x00000008ff067887 */ /* 0x000fe40008800000 */
[----:B------:R-:W-:Y:S02]  /*1120*/  USEL UR7, UR5, 0x2, UP0 ;  /* 0x0000000205077887 */ /* 0x000fe40008000000 */
[----:B------:R-:W-:-:S02]  /*1130*/  USEL UR4, UR4, 0x4, UP0 ;  /* 0x0000000404047887 */ /* 0x000fc40008000000 */
[----:B------:R-:W-:Y:S02]  /*1140*/  USEL UR5, UR6, 0x8, UP0 ;  /* 0x0000000806057887 */ /* 0x000fe40008000000 */
[----:B------:R-:W-:-:S04]  /*1150*/  UIADD3 UR4, UPT, UPT, UR4, UR7, UR8 ;  /* 0x0000000704047290 */ /* 0x000fc8000fffe008 */
[----:B------:R-:W-:-:S06]  /*1160*/  UIADD3 UR4, UPT, UPT, UR4, UR5, URZ ;  /* 0x0000000504047290 */ /* 0x000fcc000fffe0ff */
[----:B------:R-:W-:Y:S02]  /*1170*/  IMAD.U32 R2, RZ, RZ, UR4 ;  /* 0x00000004ff027e24 */ /* 0x000fe4000f8e00ff */
.L_x_17:
[----:B------:R-:W-:Y:S05]  /*1180*/  BRA.U !UP2, `(.L_x_18) ;  /* 0x000000010ad47547 */ /* 0x000fea000b800000 */
[----:B------:R-:W1:Y:S01]  /*1190*/  LDCU.128 UR12, c[0x0][0xb10] ;  /* 0x00016200ff0c77ac */ /* 0x000e620008000c00 */
[----:B------:R-:W2:Y:S01]  /*11a0*/  LDCU UR6, c[0x0][0x370] ;  /* 0x00006e00ff0677ac */ /* 0x000ea20008000800 */
[----:B------:R-:W3:Y:S01]  /*11b0*/  LDCU UR5, c[0x0][0x374] ;  /* 0x00006e80ff0577ac */ /* 0x000ee20008000800 */
[----:B------:R-:W4:Y:S01]  /*11c0*/  LDCU UR26, c[0x0][0xb0c] ;  /* 0x00016180ff1a77ac */ /* 0x000f220008000800 */
[----:B------:R-:W4:Y:S01]  /*11d0*/  LDCU UR4, c[0x0][0xb20] ;  /* 0x00016400ff0477ac */ /* 0x000f220008000800 */
[----:B------:R-:W4:Y:S01]  /*11e0*/  LDCU.64 UR8, c[0x0][0xb28] ;  /* 0x00016500ff0877ac */ /* 0x000f220008000a00 */
[----:B-1----:R-:W-:Y:S02]  /*11f0*/  UISETP.NE.AND UP0, UPT, UR14, 0x1, UPT ;  /* 0x000000010e00788c */ /* 0x002fe4000bf05270 */
[----:B---3--:R-:W-:Y:S02]  /*1200*/  UIMAD.WIDE.U32 UR10, UR5, UR15, URZ ;  /* 0x0000000f050a72a5 */ /* 0x008fe4000f8e00ff */
[----:B--2---:R-:W-:-:S02]  /*1210*/  UIMAD.WIDE.U32 UR22, UR6, UR12, URZ ;  /* 0x0000000c061672a5 */ /* 0x004fc4000f8e00ff */
[----:B----4-:R-:W-:Y:S02]  /*1220*/  UISETP.NE.AND UP1, UPT, UR26, 0x1, UPT ;  /* 0x000000011a00788c */ /* 0x010fe4000bf25270 */
[----:B------:R-:W-:Y:S01]  /*1230*/  UISETP.NE.AND UP2, UPT, UR21, 0x1, UPT ;  /* 0x000000011500788c */ /* 0x000fe2000bf45270 */
[----:B------:R-:W-:Y:S02]  /*1240*/  UMOV UR10, UR11 ;  /* 0x0000000b000a7c82 */ /* 0x000fe40008000000 */
[----:B------:R-:W-:Y:S01]  /*1250*/  UMOV UR22, UR23 ;  /* 0x0000001700167c82 */ /* 0x000fe20008000000 */
[----:B------:R-:W-:Y:S02]  /*1260*/  @UP0 USHF.R.U32.HI UR5, URZ, UR4, UR10 ;  /* 0x00000004ff050299 */ /* 0x000fe4000801160a */
[----:B------:R-:W-:Y:S02]  /*1270*/  UIMAD.WIDE.U32 UR24, UR20, UR15, URZ ;  /* 0x0000000f141872a5 */ /* 0x000fe4000f8e00ff */
[----:B------:R-:W-:-:S02]  /*1280*/  UIMAD.WIDE.U32 UR10, UR5, UR8, URZ ;  /* 0x00000008050a72a5 */ /* 0x000fc4000f8e00ff */
[----:B------:R-:W-:Y:S02]  /*1290*/  @UP1 USHF.R.U32.HI UR6, URZ, UR13, UR22 ;  /* 0x0000000dff061299 */ /* 0x000fe40008011616 */
[----:B------:R-:W-:Y:S02]  /*12a0*/  UIMAD.WIDE.U32 UR18, UR16, UR12, URZ ;  /* 0x0000000c101272a5 */ /* 0x000fe4000f8e00ff */
[----:B------:R-:W-:Y:S01]  /*12b0*/  UIMAD.WIDE.U32 UR22, UR6, UR8, URZ ;  /* 0x00000008061672a5 */ /* 0x000fe2000f8e00ff */
[----:B------:R-:W-:Y:S01]  /*12c0*/  UMOV UR24, UR25 ;  /* 0x0000001900187c82 */ /* 0x000fe20008000000 */
[----:B------:R-:W-:Y:S01]  /*12d0*/  UMOV UR10, UR11 ;  /* 0x0000000b000a7c82 */ /* 0x000fe20008000000 */
[----:B------:R-:W-:Y:S02]  /*12e0*/  USHF.R.U32.HI UR24, URZ, UR4, UR24 ;  /* 0x00000004ff187299 */ /* 0x000fe40008011618 */
[----:B------:R-:W-:Y:S02]  /*12f0*/  @UP2 USHF.R.U32.HI UR5, URZ, UR9, UR10 ;  /* 0x00000009ff052299 */ /* 0x000fe4000801160a */
[----:B------:R-:W-:Y:S01]  /*1300*/  UMOV UR7, UR23 ;  /* 0x0000001700077c82 */ /* 0x000fe20008000000 */
[----:B------:R-:W-:Y:S01]  /*1310*/  UMOV UR18, UR19 ;  /* 0x0000001300127c82 */ /* 0x000fe20008000000 */
[----:B------:R-:W-:-:S02]  /*1320*/  @UP2 USHF.R.U32.HI UR6, URZ, UR9, UR7 ;  /* 0x00000009ff062299 */ /* 0x000fc40008011607 */
[----:B------:R-:W-:Y:S02]  /*1330*/  USHF.R.U32.HI UR13, URZ, UR13, UR18 ;  /* 0x0000000dff0d7299 */ /* 0x000fe40008011612 */
[----:B------:R-:W-:Y:S02]  /*1340*/  USEL UR4, UR20, UR24, !UP0 ;  /* 0x0000001814047287 */ /* 0x000fe4000c000000 */
[----:B------:R-:W-:Y:S02]  /*1350*/  UIMAD UR7, UR5, UR21, URZ ;  /* 0x00000015050772a4 */ /* 0x000fe4000f8e02ff */
[----:B------:R-:W-:Y:S02]  /*1360*/  USEL UR5, UR16, UR13, !UP1 ;  /* 0x0000000d10057287 */ /* 0x000fe4000c800000 */
[----:B------:R-:W-:Y:S02]  /*1370*/  UIMAD UR12, UR6, UR21, URZ ;  /* 0x00000015060c72a4 */ /* 0x000fe4000f8e02ff */
[----:B------:R-:W-:-:S02]  /*1380*/  UISETP.GE.AND UP0, UPT, UR4, UR7, UPT ;  /* 0x000000070400728c */ /* 0x000fc4000bf06270 */
[----:B------:R-:W-:Y:S02]  /*1390*/  UIMAD.WIDE.U32 UR10, UR4, UR8, URZ ;  /* 0x00000008040a72a5 */ /* 0x000fe4000f8e00ff */
[----:B------:R-:W-:Y:S02]  /*13a0*/  UISETP.GE.OR UP0, UPT, UR5, UR12, UP0 ;  /* 0x0000000c0500728c */ /* 0x000fe40008706670 */
[----:B------:R-:W-:Y:S02]  /*13b0*/  UIMAD.WIDE.U32 UR12, UR5, UR8, URZ ;  /* 0x00000008050c72a5 */ /* 0x000fe4000f8e00ff */
[----:B------:R-:W-:Y:S01]  /*13c0*/  UIADD3 UR10, UPT, UPT, -UR4, URZ, URZ ;  /* 0x000000ff040a7290 */ /* 0x000fe2000fffe1ff */
[----:B------:R-:W-:Y:S01]  /*13d0*/  UMOV UR8, UR11 ;  /* 0x0000000b00087c82 */ /* 0x000fe20008000000 */
[----:B------:R-:W-:Y:S02]  /*13e0*/  UIADD3 UR11, UPT, UPT, -UR5, URZ, URZ ;  /* 0x000000ff050b7290 */ /* 0x000fe4000fffe1ff */
[----:B------:R-:W-:-:S03]  /*13f0*/  USHF.R.U32.HI UR8, URZ, UR9, UR8 ;  /* 0x00000009ff087299 */ /* 0x000fc60008011608 */
[----:B------:R-:W-:Y:S01]  /*1400*/  @!UP0 UMOV UR7, UR13 ;  /* 0x0000000d00078c82 */ /* 0x000fe20008000000 */
[----:B------:R-:W-:Y:S02]  /*1410*/  UIMAD UR20, UR14, UR10, UR20 ;  /* 0x0000000a0e1472a4 */ /* 0x000fe4000f8e0214 */
[----:B------:R-:W-:Y:S02]  /*1420*/  USEL UR8, UR4, UR8, !UP2 ;  /* 0x0000000804087287 */ /* 0x000fe4000d000000 */
[----:B------:R-:W-:Y:S02]  /*1430*/  @!UP0 USHF.R.U32.HI UR7, URZ, UR9, UR7 ;  /* 0x00000009ff078299 */ /* 0x000fe40008011607 */
[----:B------:R-:W-:Y:S02]  /*1440*/  UIADD3 UR9, UPT, UPT, -UR8, URZ, URZ ;  /* 0x000000ff08097290 */ /* 0x000fe4000fffe1ff */
[----:B------:R-:W-:Y:S02]  /*1450*/  @!UP0 USEL UR7, UR5, UR7, !UP2 ;  /* 0x0000000705078287 */ /* 0x000fe4000d000000 */
[----:B------:R-:W-:-:S02]  /*1460*/  UIMAD UR9, UR21, UR9, UR4 ;  /* 0x00000009150972a4 */ /* 0x000fc4000f8e0204 */
[----:B------:R-:W-:Y:S02]  /*1470*/  @!UP0 UIADD3 UR8, UPT, UPT, UR8, -UR7, URZ ;  /* 0x8000000708088290 */ /* 0x000fe4000fffe0ff */
[----:B------:R-:W-:Y:S02]  /*1480*/  @!UP0 UIMAD UR6, UR9, UR6, UR7 ;  /* 0x00000006090682a4 */ /* 0x000fe4000f8e0207 */
[----:B------:R-:W-:Y:S02]  /*1490*/  @!UP0 UIMAD UR4, UR8, UR21, UR5 ;  /* 0x00000015080482a4 */ /* 0x000fe4000f8e0205 */
[----:B------:R-:W-:Y:S02]  /*14a0*/  UIMAD UR16, UR26, UR11, UR16 ;  /* 0x0000000b1a1072a4 */ /* 0x000fe4000f8e0210 */
[----:B------:R-:W-:Y:S01]  /*14b0*/  UIMAD UR20, UR4, UR14, UR20 ;  /* 0x0000000e041472a4 */ /* 0x000fe2000f8e0214 */
[----:B------:R-:W-:Y:S02]  /*14c0*/  @!UP0 UMOV UR5, UR6 ;  /* 0x0000000600058c82 */ /* 0x000fe40008000000 */
[----:B------:R-:W-:-:S12]  /*14d0*/  UIMAD UR16, UR5, UR26, UR16 ;  /* 0x0000001a051072a4 */ /* 0x000fd8000f8e0210 */
.L_x_18:
[----:B------:R-:W-:Y:S02]  /*14e0*/  UISETP.NE.AND UP1, UPT, UR27, 0x1, UPT ;  /* 0x000000011b00788c */ /* 0x000fe4000bf25270 */
[----:B------:R-:W-:Y:S02]  /*14f0*/  UISETP.NE.AND UP0, UPT, UR17, 0x2, UPT ;  /* 0x000000021100788c */ /* 0x000fe4000bf05270 */
[----:B------:R-:W-:-:S05]  /*1500*/  ULOP3.LUT UR29, UR29, 0xc00, URZ, 0xc0, !UPT ;  /* 0x00000c001d1d7892 */ /* 0x000fca000f8ec0ff */
[----:B------:R-:W-:Y:S07]  /*1510*/  BRA.U UP1, `(.L_x_19) ;  /* 0x0000000101447547 */ /* 0x000fee000b800000 */
[----:B------:R-:W1:Y:S01]  /*1520*/  LDCU.128 UR8, c[0x0][0xb10] ;  /* 0x00016200ff0877ac */ /* 0x000e620008000c00 */
[----:B------:R-:W2:Y:S01]  /*1530*/  LDCU UR12, c[0x0][0xb0c] ;  /* 0x00016180ff0c77ac */ /* 0x000ea20008000800 */
[----:B------:R-:W3:Y:S01]  /*1540*/  LDCU UR13, c[0x0][0xb20] ;  /* 0x00016400ff0d77ac */ /* 0x000ee20008000800 */
[----:B-1----:R-:W-:Y:S02]  /*1550*/  UIMAD.WIDE.U32 UR6, UR16, UR8, URZ ;  /* 0x00000008100672a5 */ /* 0x002fe4000f8e00ff */
[----:B------:R-:W-:Y:S02]  /*1560*/  UIMAD.WIDE.U32 UR4, UR20, UR11, URZ ;  /* 0x0000000b140472a5 */ /* 0x000fe4000f8e00ff */
[----:B--2---:R-:W-:Y:S02]  /*1570*/  UISETP.NE.AND UP2, UPT, UR12, 0x1, UPT ;  /* 0x000000010c00788c */ /* 0x004fe4000bf45270 */
[----:B------:R-:W-:Y:S01]  /*1580*/  UISETP.NE.AND UP1, UPT, UR10, 0x1, UPT ;  /* 0x000000010a00788c */ /* 0x000fe2000bf25270 */
[----:B------:R-:W-:-:S02]  /*1590*/  UMOV UR6, UR7 ;  /* 0x0000000700067c82 */ /* 0x000fc40008000000 */
[----:B------:R-:W-:Y:S01]  /*15a0*/  UMOV UR4, UR5 ;  /* 0x0000000500047c82 */ /* 0x000fe20008000000 */
[----:B------:R-:W-:Y:S02]  /*15b0*/  USHF.R.U32.HI UR6, URZ, UR9, UR6 ;  /* 0x00000009ff067299 */ /* 0x000fe40008011606 */
[----:B---3--:R-:W-:Y:S02]  /*15c0*/  USHF.R.U32.HI UR4, URZ, UR13, UR4 ;  /* 0x0000000dff047299 */ /* 0x008fe40008011604 */
[----:B------:R-:W-:Y:S02]  /*15d0*/  USEL UR5, UR16, UR6, !UP2 ;  /* 0x0000000610057287 */ /* 0x000fe4000d000000 */
[----:B------:R-:W-:-:S04]  /*15e0*/  USEL UR4, UR20, UR4, !UP1 ;  /* 0x0000000414047287 */ /* 0x000fc8000c800000 */
[----:B------:R-:W-:Y:S02]  /*15f0*/  UIADD3 UR6, UPT, UPT, UR5, -UR4, URZ ;  /* 0x8000000405067290 */ /* 0x000fe4000fffe0ff */
[----:B------:R-:W-:Y:S02]  /*1600*/  UIADD3 UR4, UPT, UPT, -UR5, UR4, URZ ;  /* 0x0000000405047290 */ /* 0x000fe4000fffe1ff */
[----:B------:R-:W-:Y:S02]  /*1610*/  UIMAD UR20, UR6, UR10, UR20 ;  /* 0x0000000a061472a4 */ /* 0x000fe4000f8e0214 */
[----:B------:R-:W-:-:S12]  /*1620*/  UIMAD UR16, UR4, UR12, UR16 ;  /* 0x0000000c041072a4 */ /* 0x000fd8000f8e0210 */
.L_x_19:
[----:B------:R-:W-:Y:S05]  /*1630*/  BRA.U !UP5, `(.L_x_20) ;  /* 0x000000010d0c7547 */ /* 0x000fea000b800000 */
[----:B------:R-:W-:Y:S01]  /*1640*/  UCGABAR_WAIT ;  /* 0x0000000000007dc7 */ /* 0x000fe20008000000 */
[----:B------:R-:W-:Y:S01]  /*1650*/  CCTL.IVALL ;  /* 0x00000000ff00798f */ /* 0x000fe20002000000 */
[----:B------:R-:W-:Y:S05]  /*1660*/  BRA `(.L_x_21) ;  /* 0x0000000000047947 */ /* 0x000fea0003800000 */
.L_x_20:
[----:B------:R-:W-:Y:S06]  /*1670*/  BAR.SYNC.DEFER_BLOCKING 0x0 ;  /* 0x0000000000007b1d */ /* 0x000fec0000010000 */
.L_x_21:
[----:B------:R-:W-:Y:S05]  /*1680*/  BRA.U UP0, `(.L_x_22) ;  /* 0x0000001500ac7547 */ /* 0x000fea000b800000 */
[----:B------:R-:W1:Y:S01]  /*1690*/  LDCU UR6, c[0x0][0x38c] ;  /* 0x00007180ff0677ac */ /* 0x000e620008000800 */
[----:B------:R-:W-:Y:S01]  /*16a0*/  PLOP3.LUT P2, PT, PT, PT, UP3, 0x80, 0x8 ;  /* 0x000000000008781c */ /* 0x000fe20003f4f038 */
[----:B------:R-:W-:Y:S01]  /*16b0*/  IMAD.MOV.U32 R12, RZ, RZ, 0x1 ;  /* 0x00000001ff0c7424 */ /* 0x000fe200078e00ff */
[----:B------:R-:W-:Y:S01]  /*16c0*/  ISETP.EQ.OR P3, PT, R0, RZ, P4 ;  /* 0x000000ff0000720c */ /* 0x000fe20002762670 */
[----:B------:R-:W-:Y:S01]  /*16d0*/  UISETP.NE.AND UP1, UPT, UR17, URZ, UPT ;  /* 0x000000ff1100728c */ /* 0x000fe2000bf25270 */
[----:B------:R-:W-:Y:S02]  /*16e0*/  PLOP3.LUT P2, PT, P2, PT, PT, 0x8, 0x80 ;  /* 0x000000000080781c */ /* 0x000fe4000174e170 */
[----:B------:R-:W-:Y:S01]  /*16f0*/  CS2R R10, SRZ ;  /* 0x00000000000a7805 */ /* 0x000fe2000001ff00 */
[----:B------:R-:W-:Y:S01]  /*1700*/  IMAD.MOV.U32 R9, RZ, RZ, RZ ;  /* 0x000000ffff097224 */ /* 0x000fe200078e00ff */
[----:B------:R-:W2:Y:S01]  /*1710*/  LDCU UR61, c[0x0][0x370] ;  /* 0x00006e00ff3d77ac */ /* 0x000ea20008000800 */
[----:B------:R-:W-:Y:S01]  /*1720*/  IMAD.MOV.U32 R8, RZ, RZ, 0x1 ;  /* 0x00000001ff087424 */ /* 0x000fe200078e00ff */
[----:B------:R-:W3:Y:S01]  /*1730*/  LDCU.64 UR46, c[0x0][0x348] ;  /* 0x00006900ff2e77ac */ /* 0x000ee20008000a00 */
[----:B------:R-:W-:-:S02]  /*1740*/  USHF.R.U32.HI UR65, URZ, 0x5, UR29 ;  /* 0x00000005ff417899 */ /* 0x000fc4000801161d */
[----:B-1----:R-:W-:Y:S02]  /*1750*/  UIADD3 UR5, UPT, UPT, UR6, 0x7f, URZ ;  /* 0x0000007f06057890 */ /* 0x002fe4000fffe0ff */
[----:B------:R-:W-:Y:S02]  /*1760*/  UIADD3 UR66, UPT, UPT, UR6, 0xfe, URZ ;  /* 0x000000fe06427890 */ /* 0x000fe4000fffe0ff */
[----:B------:R-:W-:Y:S01]  /*1770*/  USHF.R.S32.HI UR4, URZ, 0x1f, UR5 ;  /* 0x0000001fff047899 */ /* 0x000fe20008011405 */
[----:B------:R-:W1:Y:S03]  /*1780*/  LDCU UR55, c[0x0][0x374] ;  /* 0x00006e80ff3777ac */ /* 0x000e660008000800 */
[----:B------:R-:W-:Y:S02]  /*1790*/  ULEA.HI UR4, UR4, UR5, URZ, 0x7 ;  /* 0x0000000504047291 */ /* 0x000fe4000f8f38ff */
[----:B------:R-:W-:-:S02]  /*17a0*/  USEL UR38, UR45, 0x2, UP1 ;  /* 0x000000022d267887 */ /* 0x000fc40008800000 */
[----:B------:R-:W-:Y:S02]  /*17b0*/  USHF.R.S32.HI UR63, URZ, 0x7, UR4 ;  /* 0x00000007ff3f7899 */ /* 0x000fe40008011404 */
[----:B------:R-:W-:Y:S02]  /*17c0*/  UIADD3 UR4, UPT, UPT, UR6, -0x1, URZ ;  /* 0xffffffff06047890 */ /* 0x000fe4000fffe0ff */
[----:B------:R-:W-:Y:S02]  /*17d0*/  UISETP.LT.U32.AND UP0, UPT, UR63, 0x2, UPT ;  /* 0x000000023f00788c */ /* 0x000fe4000bf01070 */
[----:B------:R-:W-:Y:S02]  /*17e0*/  UISETP.GE.U32.AND UP2, UPT, UR4, -0xff, UPT ;  /* 0xffffff010400788c */ /* 0x000fe4000bf46070 */
[----:B------:R-:W-:Y:S01]  /*17f0*/  USEL UR62, UR63, 0x2, UP0 ;  /* 0x000000023f3e7887 */ /* 0x000fe20008000000 */
[----:B------:R-:W-:-:S03]  /*1800*/  UMOV UR23, URZ ;  /* 0x000000ff00177c82 */ /* 0x000fc60008000000 */
[----:B------:R-:W-:Y:S02]  /*1810*/  UIADD3 UR37, UPT, UPT, UR62, -0x1, URZ ;  /* 0xffffffff3e257890 */ /* 0x000fe4000fffe0ff */
[----:B------:R-:W-:-:S03]  /*1820*/  UIADD3 UR64, UPT, UPT, UR63, -UR62, URZ ;  /* 0x8000003e3f407290 */ /* 0x000fc6000fffe0ff */
[----:B------:R-:W-:-:S04]  /*1830*/  @UP2 UIADD3 UR37, UPT, UPT, UR62, URZ, URZ ;  /* 0x000000ff3e252290 */ /* 0x000fc8000fffe0ff */
[----:B-123--:R-:W-:-:S12]  /*1840*/  UIADD3 UR37, UPT, UPT, UR37, 0x1, URZ ;  /* 0x0000000125257890 */ /* 0x00efd8000fffe0ff */
.L_x_46:
[----:B------:R-:W-:Y:S01]  /*1850*/  UISETP.NE.AND UP0, UPT, UR54, URZ, UPT ;  /* 0x000000ff3600728c */ /* 0x000fe2000bf05270 */
[----:B------:R-:W1:Y:S08]  /*1860*/  S2UR UR54, SR_CgaCtaId ;  /* 0x00000000003679c3 */ /* 0x000e700000008800 */
[----:B---3--:R-:W-:Y:S05]  /*1870*/  BRA.U UP0, `(.L_x_23) ;  /* 0x0000000100347547 */ /* 0x008fea000b800000 */
[----:B------:R-:W2:Y:S01]  /*1880*/  S2R R0, SR_CgaCtaId ;  /* 0x0000000000007919 */ /* 0x000ea20000008800 */
[----:B------:R-:W-:-:S04]  /*1890*/  MOV R2, 0x400 ;  /* 0x0000040000027802 */ /* 0x000fc80000000f00 */
[----:B--2---:R-:W-:Y:S02]  /*18a0*/  LEA R0, R0, R2, 0x18 ;  /* 0x0000000200007211 */ /* 0x004fe400078ec0ff */
[----:B------:R-:W-:-:S03]  /*18b0*/  SHF.L.U32 R2, R8, 0x1f, RZ ;  /* 0x0000001f08027819 */ /* 0x000fc600000006ff */
[----:B------:R-:W-:-:S04]  /*18c0*/  IMAD R0, R9, 0x8, R0 ;  /* 0x0000000809007824 */ /* 0x000fc800078e0200 */
[----:B------:R-:W2:Y:S02]  /*18d0*/  SYNCS.PHASECHK.TRANS64.TRYWAIT P0, [R0+URZ+0xe0], R2 ;  /* 0x0000e002000075a7 */ /* 0x000ea400080011ff */
[----:B--2---:R-:W-:Y:S05]  /*18e0*/  @!P0 BRA `(.L_x_24) ;  /* 0x0000006c00f88947 */ /* 0x004fea0003800000 */
.L_x_140:
[----:B------:R-:W-:Y:S01]  /*18f0*/  VIADD R9, R9, 0x1 ;  /* 0x0000000109097836 */ /* 0x000fe20000000000 */
[----:B------:R2:W-:Y:S04]  /*1900*/  SYNCS.ARRIVE.TRANS64.A1T0 RZ, [R0+URZ+0xd0], RZ ;  /* 0x0000d0ff00ff79a7 */ /* 0x0005e800081000ff */
[----:B------:R-:W-:-:S04]  /*1910*/  ISETP.NE.AND P0, PT, R9, 0x2, PT ;  /* 0x000000020900780c */ /* 0x000fc80003f05270 */
[----:B------:R-:W-:Y:S02]  /*1920*/  SEL R9, R9, RZ, P0 ;  /* 0x000000ff09097207 */ /* 0x000fe40000000000 */
[----:B--2---:R-:W-:-:S04]  /*1930*/  SEL R0, RZ, 0x1, P0 ;  /* 0x00000001ff007807 */ /* 0x004fc80000000000 */
[----:B------:R-:W-:-:S07]  /*1940*/  LOP3.LUT R8, R8, R0, RZ, 0x3c, !PT ;  /* 0x0000000008087212 */ /* 0x000fce00078e3cff */
.L_x_23:
[----:B------:R-:W-:Y:S01]  /*1950*/  UMOV UR21, 0x400 ;  /* 0x0000040000157882 */ /* 0x000fe20000000000 */
[----:B------:R-:W-:Y:S01]  /*1960*/  SHF.L.U32 R0, R12, 0x1f, RZ ;  /* 0x0000001f0c007819 */ /* 0x000fe200000006ff */
[----:B-1----:R-:W-:Y:S02]  /*1970*/  ULEA UR21, UR54, UR21, 0x18 ;  /* 0x0000001536157291 */ /* 0x002fe4000f8ec0ff */
[----:B------:R-:W-:Y:S02]  /*1980*/  UISETP.GE.U32.AND UP0, UPT, UR66, 0xff, UPT ;  /* 0x000000ff4200788c */ /* 0x000fe4000bf06070 */
[----:B------:R-:W-:Y:S02]  /*1990*/  ULEA UR4, UR23, UR21, 0x3 ;  /* 0x0000001517047291 */ /* 0x000fe4000f8e18ff */
[----:B------:R-:W-:Y:S02]  /*19a0*/  USHF.L.U32 UR27, UR20, 0x6, URZ ;  /* 0x00000006141b7899 */ /* 0x000fe400080006ff */
[----:B------:R-:W-:Y:S01]  /*19b0*/  ULEA UR59, UR16, UR65, 0x7 ;  /* 0x00000041103b7291 */ /* 0x000fe2000f8e38ff */
[----:B------:R-:W-:-:S04]  /*19c0*/  UMOV UR13, URZ ;  /* 0x000000ff000d7c82 */ /* 0x000fc80008000000 */
[----:B------:R1:W2:Y:S01]  /*19d0*/  SYNCS.PHASECHK.TRANS64.TRYWAIT P1, [UR4+0x10], R0 ;  /* 0x00001000ff0075a7 */ /* 0x0002a20008021104 */
[----:B------:R-:W-:Y:S06]  /*19e0*/  BRA.U !UP0, `(.L_x_25) ;  /* 0x0000000508587547 */ /* 0x000fec000b800000 */
[----:B------:R-:W-:Y:S01]  /*19f0*/  UMOV UR22, URZ ;  /* 0x000000ff00167c82 */ /* 0x000fe20008000000 */
[----:B------:R-:W-:-:S05]  /*1a00*/  UMOV UR6, UR23 ;  /* 0x0000001700067c82 */ /* 0x000fca0008000000 */
.L_x_33:
[----:B------:R-:W-:Y:S01]  /*1a10*/  ULEA UR57, UR6, UR21, 0x3 ;  /* 0x0000001506397291 */ /* 0x000fe2000f8e18ff */
[----:B--2---:R-:W-:Y:S01]  /*1a20*/  @!P4 MOV R2, 0x18000 ;  /* 0x000180000002c802 */ /* 0x004fe20000000f00 */
[----:B--23--:R-:W-:Y:S10]  /*1a30*/  @P1 BRA `(.L_x_26) ;  /* 0x00000000000c1947 */ /* 0x00cff40003800000 */
[----:B------:R-:W-:-:S04]  /*1a40*/  SHF.L.U32 R3, R12, 0x1f, RZ ;  /* 0x0000001f0c037819 */ /* 0x000fc800000006ff */
[----:B------:R-:W2:Y:S02]  /*1a50*/  SYNCS.PHASECHK.TRANS64.TRYWAIT P0, [UR57+0x10], R3 ;  /* 0x00001003ff0075a7 */ /* 0x000ea40008001139 */
[----:B--2---:R-:W-:Y:S05]  /*1a60*/  @!P0 BRA `(.L_x_27) ;  /* 0x0000006c00ac8947 */ /* 0x004fea0003800000 */
.L_x_26:
[----:B------:R2:W-:Y:S01]  /*1a70*/  @!P4 SYNCS.ARRIVE.TRANS64 RZ, [UR57], R2 ;  /* 0x00000002ffffc9a7 */ /* 0x0005e20008000039 */
[----:B------:R-:W-:-:S04]  /*1a80*/  ULOP3.LUT UR4, UR38, 0x2, URZ, 0xfc, !UPT ;  /* 0x0000000226047892 */ /* 0x000fc8000f8efcff */
[----:B------:R-:W-:-:S09]  /*1a90*/  UISETP.NE.AND UP0, UPT, UR4, 0x2, UPT ;  /* 0x000000020400788c */ /* 0x000fd2000bf05270 */
[----:B------:R-:W-:Y:S05]  /*1aa0*/  BRA.U UP0, `(.L_x_28) ;  /* 0x0000000100047547 */ /* 0x000fea000b800000 */
[----:B------:R-:W-:Y:S05]  /*1ab0*/  BPT.TRAP 0x1 ;  /* 0x000000040000795c */ /* 0x000fea0000300000 */
.L_x_28:
[----:B------:R-:W-:Y:S04]  /*1ac0*/  BSSY.RECONVERGENT B0, `(.L_x_29) ;  /* 0x0000003000007945 */ /* 0x000fe80003800200 */
[----:B------:R-:W-:Y:S05]  /*1ad0*/  @P3 BRA `(.L_x_30) ;  /* 0x0000000000043947 */ /* 0x000fea0003800000 */
[----:B------:R-:W-:Y:S05]  /*1ae0*/  BPT.TRAP 0x1 ;  /* 0x000000040000795c */ /* 0x000fea0000300000 */
.L_x_30:
[----:B------:R-:W-:Y:S05]  /*1af0*/  BSYNC.RECONVERGENT B0 ;  /* 0x0000000000007941 */ /* 0x000fea0003800200 */
.L_x_29:
[----:B------:R-:W-:Y:S01]  /*1b00*/  UIADD3 UR4, UPT, UPT, UR6, 0x1, URZ ;  /* 0x0000000106047890 */ /* 0x000fe2000fffe0ff */
[----:B------:R-:W-:Y:S01]  /*1b10*/  BSSY.RECONVERGENT B0, `(.L_x_31) ;  /* 0x000003e000007945 */ /* 0x000fe20003800200 */
[----:B------:R-:W-:Y:S02]  /*1b20*/  ELECT P0, URZ, PT ;  /* 0x0000000000ff782f */ /* 0x000fe40003800000 */
[----:B------:R-:W-:-:S04]  /*1b30*/  UISETP.NE.AND UP0, UPT, UR4, 0x2, UPT ;  /* 0x000000020400788c */ /* 0x000fc8000bf05270 */
[----:B------:R-:W-:Y:S02]  /*1b40*/  USEL UR5, URZ, 0x1, UP0 ;  /* 0x00000001ff057887 */ /* 0x000fe40008000000 */
[----:B------:R-:W-:-:S04]  /*1b50*/  USEL UR23, UR4, URZ, UP0 ;  /* 0x000000ff04177287 */ /* 0x000fc80008000000 */
[----:B------:R-:W-:Y:S01]  /*1b60*/  ULEA UR4, UR23, UR21, 0x3 ;  /* 0x0000001517047291 */ /* 0x000fe2000f8e18ff */
[----:B------:R-:W-:-:S04]  /*1b70*/  LOP3.LUT R12, R12, UR5, RZ, 0x3c, !PT ;  /* 0x000000050c0c7c12 */ /* 0x000fc8000f8e3cff */
[----:B-1----:R-:W-:-:S04]  /*1b80*/  SHF.L.U32 R0, R12, 0x1f, RZ ;  /* 0x0000001f0c007819 */ /* 0x002fc800000006ff */
[----:B------:R1:W3:Y:S01]  /*1b90*/  SYNCS.PHASECHK.TRANS64.TRYWAIT P1, [UR4+0x10], R0 ;  /* 0x00001000ff0075a7 */ /* 0x0002e20008021104 */
[----:B------:R-:W-:Y:S05]  /*1ba0*/  @!P0 BRA `(.L_x_32) ;  /* 0x0000000000d08947 */ /* 0x000fea0003800000 */
[----:B------:R-:W-:Y:S02]  /*1bb0*/  ULEA UR32, UR6, UR29, 0xe ;  /* 0x0000001d06207291 */ /* 0x000fe4000f8e70ff */
[----:B------:R-:W-:Y:S02]  /*1bc0*/  UIADD3 UR4, UP1, UPT, UR46, 0x80, URZ ;  /* 0x000000802e047890 */ /* 0x000fe4000ff3e0ff */
[----:B------:R-:W-:Y:S02]  /*1bd0*/  ULEA UR32, UR32, UR21, 0x2 ;  /* 0x0000001520207291 */ /* 0x000fe4000f8e10ff */
[----:B------:R-:W-:Y:S02]  /*1be0*/  USHF.L.U32 UR58, UR22, 0x7, URZ ;  /* 0x00000007163a7899 */ /* 0x000fe400080006ff */
[----:B------:R-:W-:Y:S02]  /*1bf0*/  ULEA UR7, UR6, UR21, 0xf ;  /* 0x0000001506077291 */ /* 0x000fe4000f8e78ff */
[----:B------:R-:W-:-:S02]  /*1c00*/  UIADD3 UR14, UP0, UPT, UR46, 0x180, URZ ;  /* 0x000001802e0e7890 */ /* 0x000fc4000ff1e0ff */
[----:B------:R-:W-:Y:S02]  /*1c10*/  UIADD3.X UR5, UPT, UPT, URZ, UR47, URZ, UP1, !UPT ;  /* 0x0000002fff057290 */ /* 0x000fe40008ffe4ff */
[----:B------:R-:W-:Y:S02]  /*1c20*/  UIADD3 UR56, UPT, UPT, UR32, 0x8400, URZ ;  /* 0x0000840020387890 */ /* 0x000fe4000fffe0ff */
[----:B------:R-:W-:Y:S02]  /*1c30*/  UIADD3 UR50, UPT, UPT, UR58, 0x20, URZ ;  /* 0x000000203a327890 */ /* 0x000fe4000fffe0ff */
[----:B------:R-:W-:Y:S02]  /*1c40*/  UIADD3 UR48, UPT, UPT, UR32, 0xc400, URZ ;  /* 0x0000c40020307890 */ /* 0x000fe4000fffe0ff */
[----:B------:R-:W-:Y:S02]  /*1c50*/  UIADD3 UR42, UPT, UPT, UR58, 0x40, URZ ;  /* 0x000000403a2a7890 */ /* 0x000fe4000fffe0ff */
[----:B------:R-:W-:-:S02]  /*1c60*/  UIADD3 UR40, UPT, UPT, UR32, 0x10400, URZ ;  /* 0x0001040020287890 */ /* 0x000fc4000fffe0ff */
[----:B------:R-:W-:Y:S02]  /*1c70*/  UIADD3 UR34, UPT, UPT, UR58, 0x60, URZ ;  /* 0x000000603a227890 */ /* 0x000fe4000fffe0ff */
[----:B------:R-:W-:Y:S02]  /*1c80*/  UIADD3 UR32, UPT, UPT, UR32, 0x14400, URZ ;  /* 0x0001440020207890 */ /* 0x000fe4000fffe0ff */
[----:B------:R-:W-:Y:S02]  /*1c90*/  UIADD3.X UR15, UPT, UPT, URZ, UR47, URZ, UP0, !UPT ;  /* 0x0000002fff0f7290 */ /* 0x000fe400087fe4ff */
[----:B------:R-:W-:Y:S02]  /*1ca0*/  UIADD3 UR24, UPT, UPT, UR7, 0x28400, URZ ;  /* 0x0002840007187890 */ /* 0x000fe4000fffe0ff */
[----:B------:R-:W-:Y:S01]  /*1cb0*/  UIADD3 UR8, UPT, UPT, UR7, 0x2a400, URZ ;  /* 0x0002a40007087890 */ /* 0x000fe2000fffe0ff */
[----:B------:R-:W-:Y:S01]  /*1cc0*/  UMOV UR13, 0xf0000 ;  /* 0x000f0000000d7882 */ /* 0x000fe20000000000 */
[----:B------:R-:W-:Y:S01]  /*1cd0*/  UMOV UR30, 0x0 ;  /* 0x00000000001e7882 */ /* 0x000fe20000000000 */
[----:B------:R-:W-:Y:S01]  /*1ce0*/  UMOV UR31, 0x10000000 ;  /* 0x10000000001f7882 */ /* 0x000fe20000000000 */
[----:B------:R-:W-:Y:S01]  /*1cf0*/  UMOV UR49, UR57 ;  /* 0x0000003900317c82 */ /* 0x000fe20008000000 */
[----:B------:R-:W-:Y:S01]  /*1d00*/  UMOV UR51, UR59 ;  /* 0x0000003b00337c82 */ /* 0x000fe20008000000 */
[----:B------:R-:W-:Y:S01]  /*1d10*/  UMOV UR52, UR60 ;  /* 0x0000003c00347c82 */ /* 0x000fe20008000000 */
[----:B------:R-:W-:Y:S01]  /*1d20*/  UMOV UR41, UR57 ;  /* 0x0000003900297c82 */ /* 0x000fe20008000000 */
[----:B------:R-:W-:Y:S01]  /*1d30*/  UMOV UR43, UR59 ;  /* 0x0000003b002b7c82 */ /* 0x000fe20008000000 */
[----:B------:R-:W-:Y:S01]  /*1d40*/  UMOV UR44, UR60 ;  /* 0x0000003c002c7c82 */ /* 0x000fe20008000000 */
[----:B------:R-:W-:Y:S01]  /*1d50*/  UTMALDG.3D.MULTICAST [UR56], [UR4], UR13, desc[UR30] ;  /* 0x00001e38040073b4 */ /* 0x000fe2000801180d */
[----:B------:R-:W-:Y:S01]  /*1d60*/  UMOV UR33, UR57 ;  /* 0x0000003900217c82 */ /* 0x000fe20008000000 */
        /* <DEDUP_REMOVED lines=10> */
[----:B------:R-:W-:Y:S01]  /*1e10*/  UIADD3 UR16, UPT, UPT, UR7, 0x2c400, URZ ;  /* 0x0002c40007107890 */ /* 0x000fe2000fffe0ff */
[----:B------:R-:W-:Y:S01]  /*1e20*/  UMOV UR17, UR57 ;  /* 0x0000003900117c82 */ /* 0x000fe20008000000 */
[----:B------:R-:W-:Y:S01]  /*1e30*/  UMOV UR19, UR27 ;  /* 0x0000001b00137c82 */ /* 0x000fe20008000000 */
[----:B------:R-:W-:Y:S01]  /*1e40*/  UTMALDG.3D.MULTICAST [UR40], [UR4], UR13, desc[UR30] ;  /* 0x00001e28040073b4 */ /* 0x000fe2000801180d */
[----:B------:R-:W-:Y:S01]  /*1e50*/  UMOV UR20, UR60 ;  /* 0x0000003c00147c82 */ /* 0x000fe20008000000 */
[----:B------:R-:W-:Y:S01]  /*1e60*/  UMOV UR18, UR42 ;  /* 0x0000002a00127c82 */ /* 0x000fe20008000000 */
[----:B------:R-:W-:Y:S01]  /*1e70*/  UTMALDG.3D.MULTICAST [UR32], [UR4], UR13, desc[UR30] ;  /* 0x00001e20040073b4 */ /* 0x000fe2000801180d */
[----:B------:R-:W-:Y:S01]  /*1e80*/  UTMALDG.3D [UR24], [UR14], desc[UR30] ;  /* 0x00001e180e0075b4 */ /* 0x000fe20008011000 */
[----:B------:R4:W-:Y:S01]  /*1e90*/  UTMALDG.3D [UR8], [UR14], desc[UR30] ;  /* 0x00001e080e0075b4 */ /* 0x0009e20008011000 */
[----:B------:R1:W-:Y:S01]  /*1ea0*/  UTMALDG.3D [UR16], [UR14], desc[UR30] ;  /* 0x00001e100e0075b4 */ /* 0x0003e20008011000 */
[----:B----4-:R-:W-:Y:S01]  /*1eb0*/  UIADD3 UR8, UPT, UPT, UR7, 0x2e400, URZ ;  /* 0x0002e40007087890 */ /* 0x010fe2000fffe0ff */
[----:B------:R-:W-:-:S08]  /*1ec0*/  UMOV UR10, UR34 ;  /* 0x00000022000a7c82 */ /* 0x000fd00008000000 */
[----:B------:R1:W-:Y:S02]  /*1ed0*/  UTMALDG.3D [UR8], [UR14], desc[UR30] ;  /* 0x00001e080e0075b4 */ /* 0x0003e40008011000 */
[----:B-1----:R-:W-:Y:S01]  /*1ee0*/  NOP ;  /* 0x0000000000007918 */ /* 0x002fe20000000000 */
.L_x_32:
[----:B------:R-:W-:Y:S05]  /*1ef0*/  BSYNC.RECONVERGENT B0 ;  /* 0x0000000000007941 */ /* 0x000fea0003800200 */
.L_x_31:
[----:B------:R-:W-:Y:S01]  /*1f00*/  UIADD3 UR22, UPT, UPT, UR22, 0x1, URZ ;  /* 0x0000000116167890 */ /* 0x000fe2000fffe0ff */
[----:B------:R-:W-:Y:S01]  /*1f10*/  UMOV UR6, UR23 ;  /* 0x0000001700067c82 */ /* 0x000fe20008000000 */
[----:B------:R-:W-:Y:S02]  /*1f20*/  UMOV UR13, UR37 ;  /* 0x00000025000d7c82 */ /* 0x000fe40008000000 */
[----:B------:R-:W-:-:S09]  /*1f30*/  UISETP.NE.AND UP0, UPT, UR22, UR37, UPT ;  /* 0x000000251600728c */ /* 0x000fd2000bf05270 */
[----:B------:R-:W-:Y:S05]  /*1f40*/  BRA.U UP0, `(.L_x_33) ;  /* 0xfffffff900b07547 */ /* 0x000fea000b83ffff */
.L_x_25:
[----:B------:R-:W-:Y:S01]  /*1f50*/  ULEA UR4, UR23, UR21, 0x3 ;  /* 0x0000001517047291 */ /* 0x000fe2000f8e18ff */
[----:B-1----:R-:W-:Y:S01]  /*1f60*/  SHF.L.U32 R0, R12, 0x1f, RZ ;  /* 0x0000001f0c007819 */ /* 0x002fe200000006ff */
[----:B------:R-:W-:Y:S01]  /*1f70*/  @!P2 SYNCS.ARRIVE.TRANS64.A1T0 RZ, [UR21+0x68], RZ ;  /* 0x000068ffffffa9a7 */ /* 0x000fe20008100015 */
[----:B------:R-:W-:-:S06]  /*1f80*/  UISETP.GT.AND UP0, UPT, UR63, UR62, UPT ;  /* 0x0000003e3f00728c */ /* 0x000fcc000bf04270 */
[----:B--23--:R1:W2:Y:S03]  /*1f90*/  SYNCS.PHASECHK.TRANS64.TRYWAIT P1, [UR4+0x10], R0 ;  /* 0x00001000ff0075a7 */ /* 0x00c2a60008021104 */
[----:B------:R-:W-:Y:S05]  /*1fa0*/  BRA.U !UP0, `(.L_x_34) ;  /* 0x0000000508547547 */ /* 0x000fea000b800000 */
[----:B------:R-:W-:Y:S01]  /*1fb0*/  UIADD3 UR22, UPT, UPT, UR64, UR13, URZ ;  /* 0x0000000d40167290 */ /* 0x000fe2000fffe0ff */
[----:B------:R-:W-:-:S11]  /*1fc0*/  UMOV UR6, UR23 ;  /* 0x0000001700067c82 */ /* 0x000fd60008000000 */
.L_x_42:
[----:B------:R-:W-:Y:S01]  /*1fd0*/  ULEA UR57, UR6, UR21, 0x3 ;  /* 0x0000001506397291 */ /* 0x000fe2000f8e18ff */
[----:B--2---:R-:W-:Y:S01]  /*1fe0*/  @!P4 MOV R2, 0x18000 ;  /* 0x000180000002c802 */ /* 0x004fe20000000f00 */
[----:B--23--:R-:W-:Y:S10]  /*1ff0*/  @P1 BRA `(.L_x_35) ;  /* 0x00000000000c1947 */ /* 0x00cff40003800000 */
[----:B------:R-:W-:-:S04]  /*2000*/  SHF.L.U32 R3, R12, 0x1f, RZ ;  /* 0x0000001f0c037819 */ /* 0x000fc800000006ff */
[----:B------:R-:W2:Y:S02]  /*2010*/  SYNCS.PHASECHK.TRANS64.TRYWAIT P0, [UR57+0x10], R3 ;  /* 0x00001003ff0075a7 */ /* 0x000ea40008001139 */
[----:B--2---:R-:W-:Y:S05]  /*2020*/  @!P0 BRA `(.L_x_36) ;  /* 0x0000006800548947 */ /* 0x004fea0003800000 */
.L_x_35:
[----:B------:R2:W-:Y:S01]  /*2030*/  @!P4 SYNCS.ARRIVE.TRANS64 RZ, [UR57], R2 ;  /* 0x00000002ffffc9a7 */ /* 0x0005e20008000039 */
[----:B------:R-:W-:-:S04]  /*2040*/  ULOP3.LUT UR4, UR38, 0x2, URZ, 0xfc, !UPT ;  /* 0x0000000226047892 */ /* 0x000fc8000f8efcff */
[----:B------:R-:W-:-:S09]  /*2050*/  UISETP.NE.AND UP0, UPT, UR4, 0x2, UPT ;  /* 0x000000020400788c */ /* 0x000fd2000bf05270 */
[----:B------:R-:W-:Y:S05]  /*2060*/  BRA.U UP0, `(.L_x_37) ;  /* 0x0000000100047547 */ /* 0x000fea000b800000 */
[----:B------:R-:W-:Y:S05]  /*2070*/  BPT.TRAP 0x1 ;  /* 0x000000040000795c */ /* 0x000fea0000300000 */
.L_x_37:
[----:B------:R-:W-:Y:S04]  /*2080*/  BSSY.RECONVERGENT B0, `(.L_x_38) ;  /* 0x0000003000007945 */ /* 0x000fe80003800200 */
[----:B------:R-:W-:Y:S05]  /*2090*/  @P3 BRA `(.L_x_39) ;  /* 0x0000000000043947 */ /* 0x000fea0003800000 */
[----:B------:R-:W-:Y:S05]  /*20a0*/  BPT.TRAP 0x1 ;  /* 0x000000040000795c */ /* 0x000fea0000300000 */
.L_x_39:
[----:B------:R-:W-:Y:S05]  /*20b0*/  BSYNC.RECONVERGENT B0 ;  /* 0x0000000000007941 */ /* 0x000fea0003800200 */
.L_x_38:
        /* <DEDUP_REMOVED lines=54> */
[----:B------:R4:W-:Y:S01]  /*2420*/  UTMALDG.3D.MULTICAST [UR32], [UR4], UR16, desc[UR30] ;  /* 0x00001e20040073b4 */ /* 0x0009e20008011810 */
[----:B------:R-:W-:Y:S01]  /*2430*/  UTMALDG.3D [UR24], [UR14], desc[UR30] ;  /* 0x00001e180e0075b4 */ /* 0x000fe20008011000 */
[----:B------:R2:W-:Y:S01]  /*2440*/  UTMALDG.3D [UR8], [UR14], desc[UR30] ;  /* 0x00001e080e0075b4 */ /* 0x0005e20008011000 */
[----:B----4-:R-:W-:-:S09]  /*2450*/  UIADD3 UR16, UPT, UPT, UR7, 0x2c400, URZ ;  /* 0x0002c40007107890 */ /* 0x010fd2000fffe0ff */
[----:B------:R4:W-:Y:S01]  /*2460*/  UTMALDG.3D [UR16], [UR14], desc[UR30] ;  /* 0x00001e100e0075b4 */ /* 0x0009e20008011000 */
[----:B--2---:R-:W-:Y:S01]  /*2470*/  UIADD3 UR8, UPT, UPT, UR7, 0x2e400, URZ ;  /* 0x0002e40007087890 */ /* 0x004fe2000fffe0ff */
[----:B------:R-:W-:-:S08]  /*2480*/  UMOV UR10, UR34 ;  /* 0x00000022000a7c82 */ /* 0x000fd00008000000 */
[----:B------:R4:W-:Y:S02]  /*2490*/  UTMALDG.3D [UR8], [UR14], desc[UR30] ;  /* 0x00001e080e0075b4 */ /* 0x0009e40008011000 */
[----:B----4-:R-:W-:Y:S01]  /*24a0*/  NOP ;  /* 0x0000000000007918 */ /* 0x010fe20000000000 */
.L_x_41:
[----:B------:R-:W-:Y:S05]  /*24b0*/  BSYNC.RECONVERGENT B0 ;  /* 0x0000000000007941 */ /* 0x000fea0003800200 */
.L_x_40:
[----:B------:R-:W-:Y:S01]  /*24c0*/  UIADD3 UR13, UPT, UPT, UR13, 0x1, URZ ;  /* 0x000000010d0d7890 */ /* 0x000fe2000fffe0ff */
[----:B------:R-:W-:-:S03]  /*24d0*/  UMOV UR6, UR23 ;  /* 0x0000001700067c82 */ /* 0x000fc60008000000 */
[----:B------:R-:W-:-:S09]  /*24e0*/  UISETP.NE.AND UP0, UPT, UR13, UR22, UPT ;  /* 0x000000160d00728c */ /* 0x000fd2000bf05270 */
[----:B------:R-:W-:Y:S05]  /*24f0*/  BRA.U UP0, `(.L_x_42) ;  /* 0xfffffff900b47547 */ /* 0x000fea000b83ffff */
.L_x_34:
[C---:B------:R-:W-:Y:S01]  /*2500*/  LEA R3, R11.reuse, UR21, 0x3 ;  /* 0x000000150b037c11 */ /* 0x040fe2000f8e18ff */
[----:B------:R-:W-:Y:S01]  /*2510*/  NOP ;  /* 0x0000000000007918 */ /* 0x000fe20000000000 */
[----:B-1----:R-:W-:Y:S02]  /*2520*/  SHF.L.U32 R0, R10, 0x1f, RZ ;  /* 0x0000001f0a007819 */ /* 0x002fe400000006ff */
[----:B------:R-:W-:Y:S02]  /*2530*/  LEA R4, R11, UR21, 0x4 ;  /* 0x000000150b047c11 */ /* 0x000fe4000f8e20ff */
[----:B------:R-:W1:Y:S02]  /*2540*/  SYNCS.PHASECHK.TRANS64.TRYWAIT P0, [R3+URZ+0x70], R0 ;  /* 0x00007000030075a7 */ /* 0x000e6400080011ff */
[----:B-1----:R-:W-:Y:S05]  /*2550*/  @!P0 BRA `(.L_x_43) ;  /* 0x0000006400208947 */ /* 0x002fea0003800000 */
.L_x_143:
[----:B------:R-:W4:Y:S01]  /*2560*/  LDS.128 R4, [R4+0x100] ;  /* 0x0001000004047984 */ /* 0x000f220000000c00 */
[----:B------:R-:W-:Y:S01]  /*2570*/  UISETP.GE.AND UP0, UPT, UR39, 0x1, UPT ;  /* 0x000000012700788c */ /* 0x000fe2000bf06270 */
[----:B------:R-:W-:Y:S01]  /*2580*/  @!PT LDS RZ, [RZ] ;  /* 0x00000000fffff984 */ /* 0x000fe20000000800 */
[----:B------:R-:W-:Y:S01]  /*2590*/  @!PT LDS RZ, [RZ] ;  /* 0x00000000fffff984 */ /* 0x000fe20000000800 */
[----:B------:R-:W-:Y:S01]  /*25a0*/  @!PT LDS RZ, [RZ] ;  /* 0x00000000fffff984 */ /* 0x000fe20000000800 */
[----:B------:R-:W-:Y:S01]  /*25b0*/  @!PT LDS RZ, [RZ] ;  /* 0x00000000fffff984 */ /* 0x000fe20000000800 */
[----:B------:R1:W-:Y:S06]  /*25c0*/  MEMBAR.ALL.CTA ;  /* 0x0000000000007992 */ /* 0x0003ec0000008000 */
[----:B-1----:R-:W1:Y:S01]  /*25d0*/  FENCE.VIEW.ASYNC.S ;  /* 0x00000000000073c6 */ /* 0x002e620000000000 */
[----:B----4-:R-:W-:-:S13]  /*25e0*/  LOP3.LUT P0, RZ, R6, 0x1, RZ, 0xc0, !PT ;  /* 0x0000000106ff7812 */ /* 0x010fda000780c0ff */
[----:B-1----:R-:W-:Y:S01]  /*25f0*/  VOTEU.ANY UP1, P0 ;  /* 0x0000000000ff7886 */ /* 0x002fe20000020100 */
[----:B------:R-:W-:-:S13]  /*2600*/  PLOP3.LUT P0, PT, PT, PT, UP1, 0x80, 0x8 ;  /* 0x000000000008781c */ /* 0x000fda0003f0f018 */
[----:B------:R-:W-:Y:S02]  /*2610*/  @P0 LOP3.LUT R0, R5, 0xffff, RZ, 0xc0, !PT ;  /* 0x0000ffff05000812 */ /* 0x000fe400078ec0ff */
[----:B--2---:R-:W-:Y:S02]  /*2620*/  @P0 MOV R2, R4 ;  /* 0x0000000400020202 */ /* 0x004fe40000000f00 */
[----:B------:R-:W-:Y:S01]  /*2630*/  @P0 R2UR UR5, R0 ;  /* 0x00000000000502ca */ /* 0x000fe200000e0000 */
[----:B------:R-:W-:Y:S01]  /*2640*/  VIADD R0, R3, 0x80 ;  /* 0x0000008003007836 */ /* 0x000fe20000000000 */
[----:B------:R-:W-:Y:S02]  /*2650*/  @P0 SHF.R.U32.HI R4, RZ, 0x10, R5 ;  /* 0x00000010ff040819 */ /* 0x000fe40000011605 */
[----:B------:R-:W-:Y:S02]  /*2660*/  @P0 R2UR UR6, R2 ;  /* 0x00000000020602ca */ /* 0x000fe400000e0000 */
[----:B------:R-:W-:-:S02]  /*2670*/  PRMT R0, RZ, 0x654, R0 ;  /* 0x00000654ff007816 */ /* 0x000fc40000000000 */
[----:B------:R-:W-:Y:S02]  /*2680*/  @P0 R2UR UR4, R4 ;  /* 0x00000000040402ca */ /* 0x000fe400000e0000 */
[----:B------:R1:W-:Y:S03]  /*2690*/  SYNCS.ARRIVE.TRANS64.RED.A1T0 RZ, [R0+URZ], RZ ;  /* 0x000000ff00ff79a7 */ /* 0x0003e600081004ff */
[----:B------:R-:W-:-:S04]  /*26a0*/  @UP1 UMOV UR45, UR5 ;  /* 0x00000005002d1c82 */ /* 0x000fc80008000000 */
[----:B------:R-:W-:-:S04]  /*26b0*/  @UP1 UMOV UR53, UR6 ;  /* 0x0000000600351c82 */ /* 0x000fc80008000000 */
[----:B------:R-:W-:Y:S01]  /*26c0*/  @UP1 UMOV UR60, UR4 ;  /* 0x00000004003c1c82 */ /* 0x000fe20008000000 */
[----:B------:R-:W-:Y:S05]  /*26d0*/  BRA.U !UP0, `(.L_x_44) ;  /* 0x0000000108d47547 */ /* 0x000fea000b800000 */
[----:B------:R-:W2:Y:S01]  /*26e0*/  LDCU.128 UR12, c[0x0][0xb10] ;  /* 0x00016200ff0c77ac */ /* 0x000ea20008000c00 */
[----:B------:R-:W4:Y:S01]  /*26f0*/  LDCU UR22, c[0x0][0xb20] ;  /* 0x00016400ff1677ac */ /* 0x000f220008000800 */
[----:B------:R-:W3:Y:S01]  /*2700*/  LDCU UR20, c[0x0][0xb0c] ;  /* 0x00016180ff1477ac */ /* 0x000ee20008000800 */
[----:B------:R-:W1:Y:S01]  /*2710*/  LDCU.64 UR8, c[0x0][0xb28] ;  /* 0x00016500ff0877ac */ /* 0x000e620008000a00 */
[----:B------:R-:W-:Y:S02]  /*2720*/  UISETP.NE.AND UP3, UPT, UR39, 0x1, UPT ;  /* 0x000000012700788c */ /* 0x000fe4000bf65270 */
[----:B--2---:R-:W-:Y:S02]  /*2730*/  UIMAD.WIDE.U32 UR6, UR55, UR15, URZ ;  /* 0x0000000f370672a5 */ /* 0x004fe4000f8e00ff */
[----:B------:R-:W-:Y:S02]  /*2740*/  UIMAD.WIDE.U32 UR4, UR61, UR12, URZ ;  /* 0x0000000c3d0472a5 */ /* 0x000fe4000f8e00ff */
[----:B------:R-:W-:-:S02]  /*2750*/  UISETP.NE.AND UP0, UPT, UR14, 0x1, UPT ;  /* 0x000000010e00788c */ /* 0x000fc4000bf05270 */
[----:B------:R-:W-:Y:S01]  /*2760*/  UIMAD.WIDE.U32 UR18, UR45, UR15, URZ ;  /* 0x0000000f2d1272a5 */ /* 0x000fe2000f8e00ff */
[----:B------:R-:W-:Y:S02]  /*2770*/  UMOV UR6, UR7 ;  /* 0x0000000700067c82 */ /* 0x000fe40008000000 */
[----:B------:R-:W-:Y:S01]  /*2780*/  UMOV UR4, UR5 ;  /* 0x0000000500047c82 */ /* 0x000fe20008000000 */
[----:B----4-:R-:W-:Y:S02]  /*2790*/  USHF.R.U32.HI UR6, URZ, UR22, UR6 ;  /* 0x00000016ff067299 */ /* 0x010fe40008011606 */
[----:B---3--:R-:W-:Y:S02]  /*27a0*/  UISETP.NE.AND UP2, UPT, UR20, 0x1, UPT ;  /* 0x000000011400788c */ /* 0x008fe4000bf45270 */
[----:B------:R-:W-:Y:S02]  /*27b0*/  USHF.R.U32.HI UR4, URZ, UR13, UR4 ;  /* 0x0000000dff047299 */ /* 0x000fe40008011604 */
[----:B------:R-:W-:-:S02]  /*27c0*/  USEL UR5, UR55, UR6, !UP0 ;  /* 0x0000000637057287 */ /* 0x000fc4000c000000 */
[----:B------:R-:W-:Y:S02]  /*27d0*/  USEL UR6, UR61, UR4, !UP2 ;  /* 0x000000043d067287 */ /* 0x000fe4000d000000 */
[----:B-1----:R-:W-:Y:S01]  /*27e0*/  UIMAD.WIDE.U32 UR10, UR5, UR8, URZ ;  /* 0x00000008050a72a5 */ /* 0x002fe2000f8e00ff */
[----:B------:R-:W-:Y:S01]  /*27f0*/  UMOV UR4, UR19 ;  /* 0x0000001300047c82 */ /* 0x000fe20008000000 */
[----:B------:R-:W-:Y:S02]  /*2800*/  UIMAD.WIDE.U32 UR16, UR53, UR12, URZ ;  /* 0x0000000c351072a5 */ /* 0x000fe4000f8e00ff */
[----:B------:R-:W-:-:S03]  /*2810*/  UIMAD.WIDE.U32 UR18, UR6, UR8, URZ ;  /* 0x00000008061272a5 */ /* 0x000fc6000f8e00ff */
[----:B------:R-:W-:Y:S01]  /*2820*/  UMOV UR10, UR11 ;  /* 0x0000000b000a7c82 */ /* 0x000fe20008000000 */
[----:B------:R-:W-:Y:S02]  /*2830*/  USHF.R.U32.HI UR4, URZ, UR22, UR4 ;  /* 0x00000016ff047299 */ /* 0x000fe40008011604 */
[----:B------:R-:W-:Y:S01]  /*2840*/  @UP3 USHF.R.U32.HI UR5, URZ, UR9, UR10 ;  /* 0x00000009ff053299 */ /* 0x000fe2000801160a */
[----:B------:R-:W-:Y:S01]  /*2850*/  UMOV UR16, UR17 ;  /* 0x0000001100107c82 */ /* 0x000fe20008000000 */
[----:B------:R-:W-:Y:S01]  /*2860*/  UMOV UR18, UR19 ;  /* 0x0000001300127c82 */ /* 0x000fe20008000000 */
[----:B------:R-:W-:Y:S02]  /*2870*/  USHF.R.U32.HI UR13, URZ, UR13, UR16 ;  /* 0x0000000dff0d7299 */ /* 0x000fe40008011610 */
[----:B------:R-:W-:Y:S02]  /*2880*/  USEL UR4, UR45, UR4, !UP0 ;  /* 0x000000042d047287 */ /* 0x000fe4000c000000 */
[----:B------:R-:W-:-:S02]  /*2890*/  @UP3 USHF.R.U32.HI UR6, URZ, UR9, UR18 ;  /* 0x00000009ff063299 */ /* 0x000fc40008011612 */
[----:B------:R-:W-:Y:S02]  /*28a0*/  UIMAD UR7, UR39, UR5, URZ ;  /* 0x00000005270772a4 */ /* 0x000fe4000f8e02ff */
[----:B------:R-:W-:Y:S02]  /*28b0*/  USEL UR5, UR53, UR13, !UP2 ;  /* 0x0000000d35057287 */ /* 0x000fe4000d000000 */
[----:B------:R-:W-:Y:S02]  /*28c0*/  UIMAD UR10, UR39, UR6, URZ ;  /* 0x00000006270a72a4 */ /* 0x000fe4000f8e02ff */
[----:B------:R-:W-:Y:S02]  /*28d0*/  UISETP.GE.AND UP0, UPT, UR4, UR7, UPT ;  /* 0x000000070400728c */ /* 0x000fe4000bf06270 */
[----:B------:R-:W-:Y:S02]  /*28e0*/  UIMAD.WIDE.U32 UR12, UR4, UR8, URZ ;  /* 0x00000008040c72a5 */ /* 0x000fe4000f8e00ff */
[----:B------:R-:W-:-:S02]  /*28f0*/  UISETP.GE.OR UP0, UPT, UR5, UR10, UP0 ;  /* 0x0000000a0500728c */ /* 0x000fc40008706670 */
        /* <DEDUP_REMOVED lines=19> */
.L_x_44:
[----:B------:R-:W2:Y:S02]  /*2a30*/  LDCU UR4, c[0x0][0xb30] ;  /* 0x00016600ff0477ac */ /* 0x000ea40008000800 */
[----:B--2---:R-:W-:-:S09]  /*2a40*/  UISETP.NE.AND UP0, UPT, UR4, 0x1, UPT ;  /* 0x000000010400788c */ /* 0x004fd2000bf05270 */
[----:B------:R-:W-:Y:S05]  /*2a50*/  BRA.U UP0, `(.L_x_45) ;  /* 0x0000000100447547 */ /* 0x000fea000b800000 */
[----:B------:R-:W2:Y:S01]  /*2a60*/  LDCU.128 UR8, c[0x0][0xb10] ;  /* 0x00016200ff0877ac */ /* 0x000ea20008000c00 */
[----:B------:R-:W4:Y:S01]  /*2a70*/  LDCU UR12, c[0x0][0xb0c] ;  /* 0x00016180ff0c77ac */ /* 0x000f220008000800 */
[----:B------:R-:W1:Y:S01]  /*2a80*/  LDCU UR13, c[0x0][0xb20] ;  /* 0x00016400ff0d77ac */ /* 0x000e620008000800 */
[----:B--2---:R-:W-:Y:S02]  /*2a90*/  UIMAD.WIDE.U32 UR6, UR53, UR8, URZ ;  /* 0x00000008350672a5 */ /* 0x004fe4000f8e00ff */
[----:B------:R-:W-:Y:S02]  /*2aa0*/  UIMAD.WIDE.U32 UR4, UR45, UR11, URZ ;  /* 0x0000000b2d0472a5 */ /* 0x000fe4000f8e00ff */
[----:B----4-:R-:W-:Y:S02]  /*2ab0*/  UISETP.NE.AND UP2, UPT, UR12, 0x1, UPT ;  /* 0x000000010c00788c */ /* 0x010fe4000bf45270 */
[----:B------:R-:W-:Y:S01]  /*2ac0*/  UISETP.NE.AND UP0, UPT, UR10, 0x1, UPT ;  /* 0x000000010a00788c */ /* 0x000fe2000bf05270 */
[----:B------:R-:W-:-:S02]  /*2ad0*/  UMOV UR6, UR7 ;  /* 0x0000000700067c82 */ /* 0x000fc40008000000 */
[----:B------:R-:W-:Y:S01]  /*2ae0*/  UMOV UR4, UR5 ;  /* 0x0000000500047c82 */ /* 0x000fe20008000000 */
[----:B------:R-:W-:Y:S02]  /*2af0*/  USHF.R.U32.HI UR6, URZ, UR9, UR6 ;  /* 0x00000009ff067299 */ /* 0x000fe40008011606 */
[----:B-1----:R-:W-:Y:S02]  /*2b00*/  USHF.R.U32.HI UR4, URZ, UR13, UR4 ;  /* 0x0000000dff047299 */ /* 0x002fe40008011604 */
[----:B------:R-:W-:Y:S02]  /*2b10*/  USEL UR5, UR53, UR6, !UP2 ;  /* 0x0000000635057287 */ /* 0x000fe4000d000000 */
[----:B------:R-:W-:-:S04]  /*2b20*/  USEL UR4, UR45, UR4, !UP0 ;  /* 0x000000042d047287 */ /* 0x000fc8000c000000 */
[----:B------:R-:W-:Y:S02]  /*2b30*/  UIADD3 UR6, UPT, UPT, UR5, -UR4, URZ ;  /* 0x8000000405067290 */ /* 0x000fe4000fffe0ff */
[----:B------:R-:W-:Y:S02]  /*2b40*/  UIADD3 UR4, UPT, UPT, -UR5, UR4, URZ ;  /* 0x0000000405047290 */ /* 0x000fe4000fffe1ff */
[----:B------:R-:W-:Y:S02]  /*2b50*/  UIMAD UR45, UR6, UR10, UR45 ;  /* 0x0000000a062d72a4 */ /* 0x000fe4000f8e022d */
[----:B------:R-:W-:-:S12]  /*2b60*/  UIMAD UR53, UR4, UR12, UR53 ;  /* 0x0000000c043572a4 */ /* 0x000fd8000f8e0235 */
.L_x_45:
[----:B------:R-:W-:Y:S01]  /*2b70*/  VIADD R11, R11, 0x1 ;  /* 0x000000010b0b7836 */ /* 0x000fe20000000000 */
[----:B------:R-:W-:Y:S02]  /*2b80*/  R2UR UR5, R54 ;  /* 0x00000000360572ca */ /* 0x000fe400000e0000 */
[----:B------:R-:W-:Y:S02]  /*2b90*/  R2UR UR4, R53 ;  /* 0x00000000350472ca */ /* 0x000fe400000e0000 */
[C---:B------:R-:W-:Y:S02]  /*2ba0*/  ISETP.NE.AND P0, PT, R11.reuse, 0x2, PT ;  /* 0x000000020b00780c */ /* 0x040fe40003f05270 */
[----:B------:R-:W-:Y:S02]  /*2bb0*/  PLOP3.LUT P2, PT, PT, PT, PT, 0x80, 0x8 ;  /* 0x000000000008781c */ /* 0x000fe40003f4f070 */
[----:B-1----:R-:W-:Y:S02]  /*2bc0*/  SEL R0, RZ, 0x1, P0 ;  /* 0x00000001ff007807 */ /* 0x002fe40000000000 */
[----:B------:R-:W-:-:S02]  /*2bd0*/  SEL R11, R11, RZ, P0 ;  /* 0x000000ff0b0b7207 */ /* 0x000fc40000000000 */
[----:B------:R-:W-:Y:S01]  /*2be0*/  LOP3.LUT R10, R10, R0, RZ, 0x3c, !PT ;  /* 0x000000000a0a7212 */ /* 0x000fe200078e3cff */
[----:B------:R-:W-:Y:S02]  /*2bf0*/  UIADD3 UR16, UPT, UPT, UR53, UR5, URZ ;  /* 0x0000000535107290 */ /* 0x000fe4000fffe0ff */
[----:B------:R-:W-:Y:S01]  /*2c00*/  UIADD3 UR20, UPT, UPT, UR45, UR4, URZ ;  /* 0x000000042d147290 */ /* 0x000fe2000fffe0ff */
[----:B------:R-:W-:Y:S11]  /*2c10*/  BRA.U UP1, `(.L_x_46) ;  /* 0xffffffed010c7547 */ /* 0x000ff6000b83ffff */
[----:B------:R-:W-:Y:S01]  /*2c20*/  UIADD3 UR21, UPT, UPT, UR21, 0x10, URZ ;  /* 0x0000001015157890 */ /* 0x000fe2000fffe0ff */
[----:B------:R-:W-:-:S03]  /*2c30*/  SHF.L.U32 R2, R12, 0x1f, RZ ;  /* 0x0000001f0c027819 */ /* 0x000fc600000006ff */
[----:B------:R-:W-:-:S09]  /*2c40*/  ULEA UR4, UR23, UR21, 0x3 ;  /* 0x0000001517047291 */ /* 0x000fd2000f8e18ff */
[----:B------:R-:W1:Y:S02]  /*2c50*/  SYNCS.PHASECHK.TRANS64.TRYWAIT P0, [UR4], R2 ;  /* 0x00000002ff0075a7 */ /* 0x000e640008001104 */
[----:B-1----:R-:W-:Y:S05]  /*2c60*/  @!P0 BRA `(.L_x_47) ;  /* 0x0000005c00708947 */ /* 0x002fea0003800000 */
.L_x_145:
[----:B------:R-:W-:-:S04]  /*2c70*/  UIADD3 UR4, UPT, UPT, UR23, 0x1, URZ ;  /* 0x0000000117047890 */ /* 0x000fc8000fffe0ff */
[----:B------:R-:W-:-:S04]  /*2c80*/  UISETP.NE.AND UP0, UPT, UR4, 0x2, UPT ;  /* 0x000000020400788c */ /* 0x000fc8000bf05270 */
[----:B------:R-:W-:Y:S02]  /*2c90*/  USEL UR5, URZ, 0x1, UP0 ;  /* 0x00000001ff057887 */ /* 0x000fe40008000000 */
[----:B------:R-:W-:-:S04]  /*2ca0*/  USEL UR4, UR4, URZ, UP0 ;  /* 0x000000ff04047287 */ /* 0x000fc80008000000 */
[----:B------:R-:W-:Y:S01]  /*2cb0*/  ULEA UR4, UR4, UR21, 0x3 ;  /* 0x0000001504047291 */ /* 0x000fe2000f8e18ff */
[----:B-1----:R-:W-:-:S04]  /*2cc0*/  LOP3.LUT R2, R12, UR5, RZ, 0x3c, !PT ;  /* 0x000000050c027c12 */ /* 0x002fc8000f8e3cff */
[----:B------:R-:W-:Y:S01]  /*2cd0*/  SHF.L.U32 R2, R2, 0x1f, RZ ;  /* 0x0000001f02027819 */ /* 0x000fe200000006ff */
[----:B------:R-:W-:-:S07]  /*2ce0*/  IMAD.U32 R0, RZ, RZ, UR4 ;  /* 0x00000004ff007e24 */ /* 0x000fce000f8e00ff */
.L_x_48:
[----:B-1----:R1:W2:Y:S02]  /*2cf0*/  SYNCS.PHASECHK.TRANS64.TRYWAIT P0, [R0+URZ], R2 ;  /* 0x00000002000075a7 */ /* 0x0022a400080011ff */
[----:B--2---:R-:W-:Y:S05]  /*2d00*/  @!P0 NANOSLEEP.SYNCS 0x989680 ;  /* 0x009896800000895d */ /* 0x004fea0003900000 */
[----:B------:R-:W2:Y:S02]  /*2d10*/  @!P0 SYNCS.PHASECHK.TRANS64 P0, [R0+URZ], R2 ;  /* 0x00000002000085a7 */ /* 0x000ea400080010ff */
[----:B--2---:R-:W-:Y:S05]  /*2d20*/  @P0 EXIT ;  /* 0x000000000000094d */ /* 0x004fea0003800000 */
[----:B------:R-:W-:Y:S05]  /*2d30*/  BRA `(.L_x_48) ;  /* 0xfffffffc00ec7947 */ /* 0x000fea000383ffff */
.L_x_22:
[----:B------:R-:W-:-:S04]  /*2d40*/  UISETP.NE.AND UP0, UPT, UR54, URZ, UPT ;  /* 0x000000ff3600728c */ /* 0x000fc8000bf05270 */
[----:B------:R-:W-:-:S09]  /*2d50*/  UISETP.NE.OR UP0, UPT, UR17, 0x1, UP0 ;  /* 0x000000011100788c */ /* 0x000fd20008705670 */
[----:B------:R-:W-:Y:S05]  /*2d60*/  BRA.U UP0, `(.L_x_49) ;  /* 0x0000000500487547 */ /* 0x000fea000b800000 */
[----:B------:R-:W-:Y:S01]  /*2d70*/  ISETP.GE.U32.AND P2, PT, R0, 0x4, PT ;  /* 0x000000040000780c */ /* 0x000fe20003f46070 */
[----:B------:R-:W-:Y:S01]  /*2d80*/  IMAD.MOV.U32 R12, RZ, RZ, 0x1 ;  /* 0x00000001ff0c7424 */ /* 0x000fe200078e00ff */
[----:B------:R-:W-:Y:S02]  /*2d90*/  CS2R R10, SRZ ;  /* 0x00000000000a7805 */ /* 0x000fe4000001ff00 */
[----:B------:R-:W-:Y:S01]  /*2da0*/  CS2R R8, SRZ ;  /* 0x0000000000087805 */ /* 0x000fe2000001ff00 */
[----:B------:R-:W-:Y:S01]  /*2db0*/  UMOV UR6, 0x400 ;  /* 0x0000040000067882 */ /* 0x000fe20000000000 */
[----:B------:R-:W-:Y:S01]  /*2dc0*/  UMOV UR5, URZ ;  /* 0x000000ff00057c82 */ /* 0x000fe20008000000 */
[----:B------:R-:W-:-:S12]  /*2dd0*/  ULEA UR6, UR54, UR6, 0x18 ;  /* 0x0000000636067291 */ /* 0x000fd8000f8ec0ff */
.L_x_53:
[----:B------:R-:W-:Y:S02]  /*2de0*/  LEA R2, R8, UR6, 0x3 ;  /* 0x0000000608027c11 */ /* 0x000fe4000f8e18ff */
[----:B------:R-:W-:-:S03]  /*2df0*/  SHF.L.U32 R4, R9, 0x1f, RZ ;  /* 0x0000001f09047819 */ /* 0x000fc600000006ff */
[----:B------:R-:W-:Y:S01]  /*2e00*/  VIADD R5, R2, 0xe0 ;  /* 0x000000e002057836 */ /* 0x000fe20000000000 */
[----:B------:R-:W1:Y:S02]  /*2e10*/  SYNCS.PHASECHK.TRANS64.TRYWAIT P0, [R2+URZ+0xd0], R4 ;  /* 0x0000d004020075a7 */ /* 0x000e6400080011ff */
[----:B-1----:R-:W-:Y:S05]  /*2e20*/  @!P0 BRA `(.L_x_50) ;  /* 0x0000005c00188947 */ /* 0x002fea0003800000 */
.L_x_146:
[----:B------:R-:W-:Y:S01]  /*2e30*/  ULEA UR4, UR5, UR6, 0x3 ;  /* 0x0000000605047291 */ /* 0x000fe2000f8e18ff */
[----:B-1----:R-:W-:Y:S01]  /*2e40*/  PRMT R2, RZ, 0x654, R5 ;  /* 0x00000654ff027816 */ /* 0x002fe20000000005 */
[----:B------:R-:W-:Y:S01]  /*2e50*/  @!P2 IMAD.MOV.U32 R4, RZ, RZ, 0x10 ;  /* 0x00000010ff04a424 */ /* 0x000fe200078e00ff */
[----:B------:R-:W-:Y:S01]  /*2e60*/  SHF.L.U32 R5, R12, 0x1f, RZ ;  /* 0x0000001f0c057819 */ /* 0x000fe200000006ff */
[----:B------:R-:W-:Y:S01]  /*2e70*/  UIADD3 UR7, UPT, UPT, UR4, 0x70, URZ ;  /* 0x0000007004077890 */ /* 0x000fe2000fffe0ff */
[----:B------:R1:W-:Y:S05]  /*2e80*/  SYNCS.ARRIVE.TRANS64.RED.A1T0 RZ, [R2+URZ], RZ ;  /* 0x000000ff02ff79a7 */ /* 0x0003ea00081004ff */
[----:B------:R-:W-:Y:S01]  /*2e90*/  IMAD.U32 R6, RZ, RZ, UR7 ;  /* 0x00000007ff067e24 */ /* 0x000fe2000f8e00ff */
[----:B------:R-:W2:Y:S04]  /*2ea0*/  SYNCS.PHASECHK.TRANS64.TRYWAIT P0, [UR4+0x80], R5 ;  /* 0x00008005ff0075a7 */ /* 0x000ea80008001104 */
[----:B------:R-:W-:Y:S01]  /*2eb0*/  PRMT R6, R0, 0x654, R6 ;  /* 0x0000065400067816 */ /* 0x000fe20000000006 */
[----:B-12---:R-:W-:Y:S06]  /*2ec0*/  @!P0 BRA `(.L_x_51) ;  /* 0x0000005c00048947 */ /* 0x006fec0003800000 */
.L_x_148:
[----:B------:R-:W-:Y:S01]  /*2ed0*/  ULEA UR8, UR5, UR6, 0x4 ;  /* 0x0000000605087291 */ /* 0x000fe2000f8e20ff */
[----:B------:R-:W-:Y:S01]  /*2ee0*/  SEL R3, R6, R3, !P2 ;  /* 0x0000000306037207 */ /* 0x000fe20005000000 */
[----:B------:R-:W-:Y:S01]  /*2ef0*/  UIADD3 UR9, UPT, UPT, UR4, 0x70, URZ ;  /* 0x0000007004097890 */ /* 0x000fe2000fffe0ff */
[----:B-1----:R-:W-:Y:S01]  /*2f00*/  LEA R2, R11, UR6, 0x3 ;  /* 0x000000060b027c11 */ /* 0x002fe2000f8e18ff */
[----:B------:R-:W-:Y:S01]  /*2f10*/  UIADD3 UR8, UPT, UPT, UR8, 0x100, URZ ;  /* 0x0000010008087890 */ /* 0x000fe2000fffe0ff */
[----:B------:R1:W-:Y:S01]  /*2f20*/  @!P2 SYNCS.ARRIVE.TRANS64.RED RZ, [R3+URZ], R4 ;  /* 0x0000000403ffa9a7 */ /* 0x0003e200080004ff */
[----:B------:R-:W-:Y:S01]  /*2f30*/  UIADD3 UR4, UPT, UPT, UR5, 0x1, URZ ;  /* 0x0000000105047890 */ /* 0x000fe2000fffe0ff */
[----:B------:R-:W-:-:S03]  /*2f40*/  VIADD R8, R8, 0x1 ;  /* 0x0000000108087836 */ /* 0x000fc60000000000 */
[----:B------:R-:W-:Y:S02]  /*2f50*/  UISETP.NE.AND UP0, UPT, UR4, 0x2, UPT ;  /* 0x000000020400788c */ /* 0x000fe4000bf05270 */
[----:B------:R-:W-:Y:S01]  /*2f60*/  ISETP.NE.AND P0, PT, R8, 0x2, PT ;  /* 0x000000020800780c */ /* 0x000fe20003f05270 */
[----:B------:R-:W-:Y:S06]  /*2f70*/  UGETNEXTWORKID.BROADCAST [UR8], [UR9] ;  /* 0x00000000080073ca */ /* 0x000fec0008000100 */
[----:B------:R-:W-:Y:S02]  /*2f80*/  USEL UR7, URZ, 0x1, UP0 ;  /* 0x00000001ff077887 */ /* 0x000fe40008000000 */
[----:B------:R-:W-:-:S04]  /*2f90*/  USEL UR5, UR4, URZ, UP0 ;  /* 0x000000ff04057287 */ /* 0x000fc80008000000 */
[----:B------:R-:W-:Y:S02]  /*2fa0*/  LOP3.LUT R12, R12, UR7, RZ, 0x3c, !PT ;  /* 0x000000070c0c7c12 */ /* 0x000fe4000f8e3cff */
[----:B-1----:R-:W-:-:S04]  /*2fb0*/  SHF.L.U32 R4, R10, 0x1f, RZ ;  /* 0x0000001f0a047819 */ /* 0x002fc800000006ff */
[----:B------:R-:W1:Y:S02]  /*2fc0*/  SYNCS.PHASECHK.TRANS64.TRYWAIT P1, [R2+URZ+0x70], R4 ;  /* 0x00007004020075a7 */ /* 0x000e6400080211ff */
[----:B-1----:R-:W-:Y:S05]  /*2fd0*/  @!P1 BRA `(.L_x_52) ;  /* 0x0000005800d89947 */ /* 0x002fea0003800000 */
.L_x_149:
[C---:B-1----:R-:W-:Y:S01]  /*2fe0*/  LEA R4, R11.reuse, UR6, 0x4 ;  /* 0x000000060b047c11 */ /* 0x042fe2000f8e20ff */
[----:B------:R-:W-:Y:S01]  /*2ff0*/  VIADD R2, R2, 0x80 ;  /* 0x0000008002027836 */ /* 0x000fe20000000000 */
[----:B------:R-:W-:Y:S01]  /*3000*/  SEL R8, R8, RZ, P0 ;  /* 0x000000ff08087207 */ /* 0x000fe20000000000 */
[----:B------:R-:W-:-:S03]  /*3010*/  VIADD R11, R11, 0x1 ;  /* 0x000000010b0b7836 */ /* 0x000fc60000000000 */
[----:B------:R-:W1:Y:S01]  /*3020*/  LDS.128 R4, [R4+0x100] ;  /* 0x0001000004047984 */ /* 0x000e620000000c00 */
[----:B------:R-:W-:Y:S02]  /*3030*/  PRMT R2, RZ, 0x654, R2 ;  /* 0x00000654ff027816 */ /* 0x000fe40000000002 */
[C---:B------:R-:W-:Y:S01]  /*3040*/  ISETP.NE.AND P1, PT, R11.reuse, 0x2, PT ;  /* 0x000000020b00780c */ /* 0x040fe20003f25270 */
[----:B------:R-:W-:Y:S01]  /*3050*/  @!PT LDS RZ, [RZ] ;  /* 0x00000000fffff984 */ /* 0x000fe20000000800 */
[----:B------:R-:W-:Y:S01]  /*3060*/  @!PT LDS RZ, [RZ] ;  /* 0x00000000fffff984 */ /* 0x000fe20000000800 */
[----:B------:R-:W-:Y:S01]  /*3070*/  @!PT LDS RZ, [RZ] ;  /* 0x00000000fffff984 */ /* 0x000fe20000000800 */
[----:B------:R-:W-:Y:S01]  /*3080*/  @!PT LDS RZ, [RZ] ;  /* 0x00000000fffff984 */ /* 0x000fe20000000800 */
[----:B------:R2:W-:Y:S06]  /*3090*/  MEMBAR.ALL.CTA ;  /* 0x0000000000007992 */ /* 0x0005ec0000008000 */
[----:B--2---:R-:W2:Y:S01]  /*30a0*/  FENCE.VIEW.ASYNC.S ;  /* 0x00000000000073c6 */ /* 0x004ea20000000000 */
[----:B------:R-:W-:Y:S01]  /*30b0*/  SEL R11, R11, RZ, P1 ;  /* 0x000000ff0b0b7207 */ /* 0x000fe20000800000 */
[----:B--2---:R2:W-:Y:S01]  /*30c0*/  SYNCS.ARRIVE.TRANS64.RED.A1T0 RZ, [R2+URZ], RZ ;  /* 0x000000ff02ff79a7 */ /* 0x0045e200081004ff */
[----:B-1----:R-:W-:-:S02]  /*30d0*/  LOP3.LUT P3, RZ, R6, 0x1, RZ, 0xc0, !PT ;  /* 0x0000000106ff7812 */ /* 0x002fc4000786c0ff */
[----:B------:R-:W-:-:S04]  /*30e0*/  SEL R4, RZ, 0x1, P1 ;  /* 0x00000001ff047807 */ /* 0x000fc80000800000 */
[----:B------:R-:W-:Y:S02]  /*30f0*/  LOP3.LUT R10, R10, R4, RZ, 0x3c, !PT ;  /* 0x000000040a0a7212 */ /* 0x000fe400078e3cff */
[----:B--2---:R-:W-:-:S04]  /*3100*/  SEL R2, RZ, 0x1, P0 ;  /* 0x00000001ff027807 */ /* 0x004fc80000000000 */
[----:B------:R-:W-:Y:S01]  /*3110*/  LOP3.LUT R9, R9, R2, RZ, 0x3c, !PT ;  /* 0x0000000209097212 */ /* 0x000fe200078e3cff */
[----:B------:R-:W-:Y:S06]  /*3120*/  @P3 BRA `(.L_x_53) ;  /* 0xfffffffc002c3947 */ /* 0x000fec000383ffff */
[----:B------:R-:W-:Y:S01]  /*3130*/  ULEA UR4, UR5, UR6, 0x3 ;  /* 0x0000000605047291 */ /* 0x000fe2000f8e18ff */
[----:B------:R-:W-:-:S08]  /*3140*/  SHF.L.U32 R2, R12, 0x1f, RZ ;  /* 0x0000001f0c027819 */ /* 0x000fd000000006ff */
[----:B------:R-:W1:Y:S02]  /*3150*/  SYNCS.PHASECHK.TRANS64 P0, [UR4+0x80], R2 ;  /* 0x00008002ff0075a7 */ /* 0x000e640008001004 */
[----:B-1----:R-:W-:Y:S05]  /*3160*/  @P0 BRA `(.L_x_54) ;  /* 0x0000000000080947 */ /* 0x002fea0003800000 */
[----:B------:R-:W1:Y:S02]  /*3170*/  SYNCS.PHASECHK.TRANS64.TRYWAIT P0, [UR4+0x80], R2 ;  /* 0x00008002ff0075a7 */ /* 0x000e640008001104 */
[----:B-1----:R-:W-:Y:S05]  /*3180*/  @!P0 BRA `(.L_x_55) ;  /* 0x0000005800808947 */ /* 0x002fea0003800000 */
.L_x_54:
[----:B------:R-:W-:-:S04]  /*3190*/  UIADD3 UR7, UPT, UPT, UR5, 0x1, URZ ;  /* 0x0000000105077890 */ /* 0x000fc8000fffe0ff */
[----:B------:R-:W-:-:S04]  /*31a0*/  UISETP.NE.AND UP0, UPT, UR7, 0x2, UPT ;  /* 0x000000020700788c */ /* 0x000fc8000bf05270 */
[----:B------:R-:W-:Y:S02]  /*31b0*/  USEL UR8, URZ, 0x1, UP0 ;  /* 0x00000001ff087887 */ /* 0x000fe40008000000 */
[----:B------:R-:W-:-:S04]  /*31c0*/  USEL UR7, UR7, URZ, UP0 ;  /* 0x000000ff07077287 */ /* 0x000fc80008000000 */
[----:B------:R-:W-:Y:S01]  /*31d0*/  ULEA UR7, UR7, UR6, 0x3 ;  /* 0x0000000607077291 */ /* 0x000fe2000f8e18ff */
[----:B-1----:R-:W-:-:S04]  /*31e0*/  LOP3.LUT R2, R12, UR8, RZ, 0x3c, !PT ;  /* 0x000000080c027c12 */ /* 0x002fc8000f8e3cff */
[----:B------:R-:W-:-:S04]  /*31f0*/  SHF.L.U32 R0, R2, 0x1f, RZ ;  /* 0x0000001f02007819 */ /* 0x000fc800000006ff */
[----:B------:R-:W1:Y:S02]  /*3200*/  SYNCS.PHASECHK.TRANS64 P0, [UR7+0x80], R0 ;  /* 0x00008000ff0075a7 */ /* 0x000e640008001007 */
[----:B-1----:R-:W-:Y:S05]  /*3210*/  @P0 EXIT ;  /* 0x000000000000094d */ /* 0x002fea0003800000 */
[----:B------:R-:W-:Y:S02]  /*3220*/  SHF.L.U32 R2, R2, 0x1f, RZ ;  /* 0x0000001f02027819 */ /* 0x000fe400000006ff */
[----:B------:R-:W-:-:S07]  /*3230*/  MOV R0, UR7 ;  /* 0x0000000700007c02 */ /* 0x000fce0008000f00 */
.L_x_56:
[----:B-1----:R1:W2:Y:S02]  /*3240*/  SYNCS.PHASECHK.TRANS64.TRYWAIT P0, [R0+URZ+0x80], R2 ;  /* 0x00008002000075a7 */ /* 0x0022a400080011ff */
[----:B--2---:R-:W-:Y:S05]  /*3250*/  @!P0 NANOSLEEP.SYNCS 0x989680 ;  /* 0x009896800000895d */ /* 0x004fea0003900000 */
[----:B------:R-:W2:Y:S02]  /*3260*/  @!P0 SYNCS.PHASECHK.TRANS64 P0, [R0+URZ+0x80], R2 ;  /* 0x00008002000085a7 */ /* 0x000ea400080010ff */
[----:B--2---:R-:W-:Y:S05]  /*3270*/  @P0 EXIT ;  /* 0x000000000000094d */ /* 0x004fea0003800000 */
[----:B------:R-:W-:Y:S05]  /*3280*/  BRA `(.L_x_56) ;  /* 0xfffffffc00ec7947 */ /* 0x000fea000383ffff */
.L_x_49:
[----:B------:R-:W-:Y:S05]  /*3290*/  BRA.U UP4, `(.L_x_57) ;  /* 0x0000001104ec7547 */ /* 0x000fea000b800000 */
[----:B------:R-:W-:Y:S01]  /*32a0*/  UMOV UR4, 0x40 ;  /* 0x0000004000047882 */ /* 0x000fe20000000000 */
[----:B------:R-:W-:Y:S01]  /*32b0*/  NOP ;  /* 0x0000000000007918 */ /* 0x000fe20000000000 */
[----:B------:R-:W-:Y:S01]  /*32c0*/  ULEA UR5, UR54, UR4, 0x18 ;  /* 0x0000000436057291 */ /* 0x000fe2000f8ec0ff */
[----:B------:R-:W-:Y:S02]  /*32d0*/  UMOV UR6, 0x400 ;  /* 0x0000040000067882 */ /* 0x000fe40000000000 */
[----:B------:R-:W-:-:S06]  /*32e0*/  ULEA UR6, UR54, UR6, 0x18 ;  /* 0x0000000636067291 */ /* 0x000fcc000f8ec0ff */
[----:B------:R-:W1:Y:S02]  /*32f0*/  LDS.U8 R0, [UR5+0x1c] ;  /* 0x00001c05ff007984 */ /* 0x000e640008000000 */
[----:B-1----:R-:W-:-:S13]  /*3300*/  ISETP.NE.AND P0, PT, R0, RZ, PT ;  /* 0x000000ff0000720c */ /* 0x002fda0003f05270 */
[----:B------:R-:W-:Y:S05]  /*3310*/  @P0 BRA `(.L_x_58) ;  /* 0x0000000000580947 */ /* 0x000fea0003800000 */
[----:B------:R-:W-:-:S13]  /*3320*/  ELECT P0, URZ, PT ;  /* 0x0000000000ff782f */ /* 0x000fda0003800000 */
[----:B------:R-:W-:Y:S05]  /*3330*/  @!P0 BRA `(.L_x_59) ;  /* 0x0000000000608947 */ /* 0x000fea0003800000 */
[----:B------:R-:W-:Y:S01]  /*3340*/  UMOV UR4, 0x10 ;  /* 0x0000001000047882 */ /* 0x000fe20000000000 */
[----:B------:R-:W-:Y:S01]  /*3350*/  HFMA2 R0, -RZ, RZ, 0, 5.9604644775390625e-08 ;  /* 0x00000001ff007431 */ /* 0x000fe200000001ff */
[----:B------:R-:W-:-:S03]  /*3360*/  MOV R3, 0xffff ;  /* 0x0000ffff00037802 */ /* 0x000fc60000000f00 */
[----:B------:R-:W-:Y:S04]  /*3370*/  DEPBAR.LE SB1, 0x36 ;  /* 0x00009d800000791a */ /* 0x000fe80000000000 */
[----:B------:R-:W1:Y:S02]  /*3380*/  UTCATOMSWS.FIND_AND_SET.ALIGN UP0, UR4, UR4 ;  /* 0x00000004000475e3 */ /* 0x000e640008000800 */
[----:B-1----:R-:W-:Y:S01]  /*3390*/  MOV R4, UR4 ;  /* 0x0000000400047c02 */ /* 0x002fe20008000f00 */
[----:B------:R-:W-:Y:S06]  /*33a0*/  BRA.U UP0, `(.L_x_60) ;  /* 0x0000000100187547 */ /* 0x000fec000b800000 */
.L_x_61:
[----:B------:R-:W-:Y:S05]  /*33b0*/  NANOSLEEP 0x64 ;  /* 0x000000640000795d */ /* 0x000fea0003800000 */
[----:B------:R-:W-:-:S05]  /*33c0*/  UMOV UR4, 0x10 ;  /* 0x0000001000047882 */ /* 0x000fca0000000000 */
[----:B------:R-:W-:Y:S04]  /*33d0*/  DEPBAR.LE SB1, 0x36 ;  /* 0x00009d800000791a */ /* 0x000fe80000000000 */
[----:B------:R-:W1:Y:S02]  /*33e0*/  UTCATOMSWS.FIND_AND_SET.ALIGN UP0, UR4, UR4 ;  /* 0x00000004000475e3 */ /* 0x000e640008000800 */
[----:B-1----:R-:W-:Y:S01]  /*33f0*/  MOV R4, UR4 ;  /* 0x0000000400047c02 */ /* 0x002fe20008000f00 */
[----:B------:R-:W-:Y:S05]  /*3400*/  BRA.U !UP0, `(.L_x_61) ;  /* 0xfffffffd08e87547 */ /* 0x000fea000b83ffff */
.L_x_60:
[-C--:B------:R-:W-:Y:S02]  /*3410*/  SHF.L.U32 R3, R3, R4.reuse, RZ ;  /* 0x0000000403037219 */ /* 0x080fe400000006ff */
[----:B------:R-:W-:Y:S01]  /*3420*/  SHF.L.U32 R0, R0, R4, RZ ;  /* 0x0000000400007219 */ /* 0x000fe200000006ff */
[----:B------:R-:W-:Y:S02]  /*3430*/  IMAD.SHL.U32 R4, R4, 0x20, RZ ;  /* 0x0000002004047824 */ /* 0x000fe400078e00ff */
[----:B------:R1:W-:Y:S04]  /*3440*/  ATOMS.OR RZ, [UR5+0x14], R3 ;  /* 0x00001403ffff798c */ /* 0x0003e8000b000005 */
[----:B------:R1:W-:Y:S04]  /*3450*/  ATOMS.OR RZ, [UR5+0x18], R0 ;  /* 0x00001800ffff798c */ /* 0x0003e8000b000005 */
[----:B------:R1:W-:Y:S01]  /*3460*/  STS [UR6+0x120], R4 ;  /* 0x00012004ff007988 */ /* 0x0003e20008000806 */
[----:B------:R-:W-:Y:S05]  /*3470*/  BRA `(.L_x_59) ;  /* 0x0000000000107947 */ /* 0x000fea0003800000 */
.L_x_58:
[----:B------:R-:W-:Y:S02]  /*3480*/  MOV R0, 0xffffffff ;  /* 0xffffffff00007802 */ /* 0x000fe40000000f00 */
[----:B------:R-:W-:-:S03]  /*3490*/  MOV R4, 0x34c0 ;  /* 0x000034c000047802 */ /* 0x000fc60000000f00 */
[----:B------:R1:W-:Y:S04]  /*34a0*/  STS [UR6+0x120], R0 ;  /* 0x00012000ff007988 */ /* 0x0003e80008000806 */
[----:B-1---5:R-:W-:Y:S05]  /*34b0*/  CALL.REL.NOINC `($__internal_1_$__cuda_sm10x_tcgen05_guardrail_trap_phase_invalid_during_alloc) ;  /* 0x0000005c00d07944 */ /* 0x022fea0003c00000 */
.L_x_59:
[----:B------:R-:W-:Y:S05]  /*34c0*/  WARPSYNC.ALL ;  /* 0x0000000000007948 */ /* 0x000fea0003800000 */
[----:B------:R-:W2:Y:S01]  /*34d0*/  S2UR UR4, SR_CgaCtaId ;  /* 0x00000000000479c3 */ /* 0x000ea20000008800 */
[----:B------:R-:W-:Y:S01]  /*34e0*/  UMOV UR70, 0x400 ;  /* 0x0000040000467882 */ /* 0x000fe20000000000 */
[----:B------:R-:W-:-:S06]  /*34f0*/  NOP ;  /* 0x0000000000007918 */ /* 0x000fcc0000000000 */
[----:B------:R-:W-:Y:S06]  /*3500*/  BAR.ARV 0x6, 0xa0 ;  /* 0x0182800000007b1d */ /* 0x000fec0000002000 */
[----:B------:R-:W3:Y:S01]  /*3510*/  LDCU UR7, c[0x0][0x38c] ;  /* 0x00007180ff0777ac */ /* 0x000ee20008000800 */
[----:B------:R-:W-:Y:S01]  /*3520*/  LOP3.LUT R2, R2, 0xffff, RZ, 0xc0, !PT ;  /* 0x0000ffff02027812 */ /* 0x000fe200078ec0ff */
[----:B------:R-:W-:Y:S01]  /*3530*/  HFMA2 R11, -RZ, RZ, 0, 5.9604644775390625e-08 ;  /* 0x00000001ff0b7431 */ /* 0x000fe200000001ff */
[----:B------:R-:W-:Y:S01]  /*3540*/  MOV R10, RZ ;  /* 0x000000ff000a7202 */ /* 0x000fe20000000f00 */
[----:B------:R-:W4:Y:S01]  /*3550*/  LDCU UR8, c[0x0][0x38c] ;  /* 0x00007180ff0877ac */ /* 0x000f220008000800 */
[----:B------:R-:W-:-:S02]  /*3560*/  R2UR UR72, R2 ;  /* 0x00000000024872ca */ /* 0x000fc400000e0000 */
[----:B------:R-:W-:Y:S01]  /*3570*/  CS2R R8, SRZ ;  /* 0x0000000000087805 */ /* 0x000fe2000001ff00 */
[----:B------:R-:W-:Y:S01]  /*3580*/  UMOV UR75, URZ ;  /* 0x000000ff004b7c82 */ /* 0x000fe20008000000 */
[----:B------:R-:W-:Y:S01]  /*3590*/  UMOV UR9, URZ ;  /* 0x000000ff00097c82 */ /* 0x000fe20008000000 */
[----:B--2---:R-:W-:Y:S01]  /*35a0*/  ULEA UR70, UR4, UR70, 0x18 ;  /* 0x0000004604467291 */ /* 0x004fe2000f8ec0ff */
[----:B------:R-:W-:Y:S01]  /*35b0*/  UMOV UR76, 0x0 ;  /* 0x00000000004c7882 */ /* 0x000fe20000000000 */
[----:B------:R-:W-:Y:S02]  /*35c0*/  UMOV UR77, 0x8100910 ;  /* 0x08100910004d7882 */ /* 0x000fe40000000000 */
[----:B------:R-:W-:Y:S02]  /*35d0*/  UIADD3 UR6, UPT, UPT, UR70, 0x8400, URZ ;  /* 0x0000840046067890 */ /* 0x000fe4000fffe0ff */
[----:B------:R-:W-:Y:S02]  /*35e0*/  UIADD3 UR5, UPT, UPT, UR70, 0x28400, URZ ;  /* 0x0002840046057890 */ /* 0x000fe4000fffe0ff */
[----:B---3--:R-:W-:Y:S01]  /*35f0*/  UIADD3 UR7, UPT, UPT, UR7, 0x7f, URZ ;  /* 0x0000007f07077890 */ /* 0x008fe2000fffe0ff */
[----:B-1----:R-:W1:Y:S01]  /*3600*/  LDS R0, [UR70+0x120] ;  /* 0x00012046ff007984 */ /* 0x002e620008000800 */
[----:B------:R-:W-:-:S02]  /*3610*/  USHF.R.U32.HI UR6, URZ, 0x4, UR6 ;  /* 0x00000004ff067899 */ /* 0x000fc40008011606 */
[----:B------:R-:W-:Y:S02]  /*3620*/  USHF.R.S32.HI UR4, URZ, 0x1f, UR7 ;  /* 0x0000001fff047899 */ /* 0x000fe40008011407 */
[----:B------:R-:W-:Y:S02]  /*3630*/  USHF.R.U32.HI UR5, URZ, 0x4, UR5 ;  /* 0x00000004ff057899 */ /* 0x000fe40008011605 */
[----:B------:R-:W-:Y:S02]  /*3640*/  ULEA.HI UR4, UR4, UR7, URZ, 0x7 ;  /* 0x0000000704047291 */ /* 0x000fe4000f8f38ff */
[----:B------:R-:W-:Y:S02]  /*3650*/  ULOP3.LUT UR6, UR6, 0x3fff, URZ, 0xc0, !UPT ;  /* 0x00003fff06067892 */ /* 0x000fe4000f8ec0ff */
[----:B------:R-:W-:Y:S02]  /*3660*/  USHF.R.S32.HI UR10, URZ, 0x7, UR4 ;  /* 0x00000007ff0a7899 */ /* 0x000fe40008011404 */
[----:B------:R-:W-:-:S02]  /*3670*/  ULOP3.LUT UR5, UR5, 0x3fff, URZ, 0xc0, !UPT ;  /* 0x00003fff05057892 */ /* 0x000fc4000f8ec0ff */
[----:B------:R-:W-:Y:S02]  /*3680*/  UISETP.LT.AND UP0, UPT, UR10, 0x1, UPT ;  /* 0x000000010a00788c */ /* 0x000fe4000bf01270 */
[----:B------:R-:W-:Y:S01]  /*3690*/  IMAD.U32 R12, RZ, RZ, UR10 ;  /* 0x0000000aff0c7e24 */ /* 0x000fe2000f8e00ff */
[----:B------:R-:W-:Y:S02]  /*36a0*/  ULOP3.LUT UR73, UR6, 0x10000, URZ, 0xfc, !UPT ;  /* 0x0001000006497892 */ /* 0x000fe4000f8efcff */
[----:B------:R-:W-:Y:S02]  /*36b0*/  USEL UR4, UR10, 0x1, !UP0 ;  /* 0x000000010a047887 */ /* 0x000fe4000c000000 */
[----:B------:R-:W-:Y:S02]  /*36c0*/  ULOP3.LUT UR74, UR5, 0x10000, URZ, 0xfc, !UPT ;  /* 0x00010000054a7892 */ /* 0x000fe4000f8efcff */
[----:B------:R-:W-:Y:S02]  /*36d0*/  UIADD3 UR4, UPT, UPT, -UR4, URZ, URZ ;  /* 0x000000ff04047290 */ /* 0x000fe4000fffe1ff */
[----:B----4-:R-:W-:-:S04]  /*36e0*/  UISETP.GE.AND UP4, UPT, UR8, 0x1, UPT ;  /* 0x000000010800788c */ /* 0x010fc8000bf86270 */
[----:B------:R-:W-:Y:S01]  /*36f0*/  IMAD.U32 R14, RZ, RZ, UR4 ;  /* 0x00000004ff0e7e24 */ /* 0x000fe2000f8e00ff */
[----:B-1----:R-:W-:-:S13]  /*3700*/  R2UR UR7, R0 ;  /* 0x00000000000772ca */ /* 0x002fda00000e0000 */
[----:B------:R-:W-:-:S07]  /*3710*/  IMAD.U32 R15, RZ, RZ, UR7 ;  /* 0x00000007ff0f7e24 */ /* 0x000fce000f8e00ff */
.L_x_68:
[----:B------:R-:W-:Y:S02]  /*3720*/  LEA R0, R10, UR70, 0x3 ;  /* 0x000000460a007c11 */ /* 0x000fe4000f8e18ff */
[----:B------:R-:W-:Y:S02]  /*3730*/  SHF.L.U32 R2, R9, 0x1f, RZ ;  /* 0x0000001f09027819 */ /* 0x000fe400000006ff */
[----:B------:R-:W-:Y:S01]  /*3740*/  PLOP3.LUT P0, PT, PT, PT, UP4, 0x80, 0x8 ;  /* 0x000000000008781c */ /* 0x000fe20003f0f048 */
[----:B------:R-:W-:Y:S01]  /*3750*/  VIADD R3, R0, 0x80 ;  /* 0x0000008000037836 */ /* 0x000fe20000000000 */
[----:B-1----:R-:W1:Y:S02]  /*3760*/  SYNCS.PHASECHK.TRANS64.TRYWAIT P1, [R0+URZ+0x70], R2 ;  /* 0x00007002000075a7 */ /* 0x002e6400080211ff */
[----:B-1----:R-:W-:Y:S09]  /*3770*/  @!P1 BRA `(.L_x_62) ;  /* 0x00000054001c9947 */ /* 0x002ff20003800000 */
.L_x_151:
[----:B------:R-:W-:Y:S01]  /*3780*/  LEA R4, R10, UR70, 0x4 ;  /* 0x000000460a047c11 */ /* 0x000fe2000f8e20ff */
[----:B------:R-:W-:Y:S01]  /*3790*/  @UP4 ULEA UR4, UR9, UR70, 0x3 ;  /* 0x0000004609044291 */ /* 0x000fe2000f8e18ff */
[----:B------:R-:W-:Y:S01]  /*37a0*/  PLOP3.LUT P2, PT, PT, PT, PT, 0x80, 0x8 ;  /* 0x000000000008781c */ /* 0x000fe20003f4f070 */
[----:B------:R-:W-:Y:S01]  /*37b0*/  ULEA UR6, UR75, UR70, 0x3 ;  /* 0x000000464b067291 */ /* 0x000fe2000f8e18ff */
[----:B------:R-:W-:Y:S02]  /*37c0*/  PRMT R3, RZ, 0x654, R3 ;  /* 0x00000654ff037816 */ /* 0x000fe40000000003 */
[----:B------:R-:W2:Y:S01]  /*37d0*/  LDS.128 R4, [R4+0x100] ;  /* 0x0001000004047984 */ /* 0x000ea20000000c00 */
[----:B-1----:R-:W-:Y:S02]  /*37e0*/  @P0 SHF.L.U32 R2, R8, 0x1f, RZ ;  /* 0x0000001f08020819 */ /* 0x002fe400000006ff */
[----:B------:R-:W-:Y:S01]  /*37f0*/  SHF.L.U32 R0, R11, 0x1f, RZ ;  /* 0x0000001f0b007819 */ /* 0x000fe200000006ff */
[----:B------:R-:W-:Y:S01]  /*3800*/  @!PT LDS RZ, [RZ] ;  /* 0x00000000fffff984 */ /* 0x000fe20000000800 */
[----:B------:R-:W-:Y:S01]  /*3810*/  @!PT LDS RZ, [RZ] ;  /* 0x00000000fffff984 */ /* 0x000fe20000000800 */
[----:B------:R-:W-:Y:S01]  /*3820*/  @!PT LDS RZ, [RZ] ;  /* 0x00000000fffff984 */ /* 0x000fe20000000800 */
[----:B------:R-:W-:Y:S01]  /*3830*/  @!PT LDS RZ, [RZ] ;  /* 0x00000000fffff984 */ /* 0x000fe20000000800 */
[----:B------:R1:W-:Y:S06]  /*3840*/  MEMBAR.ALL.CTA ;  /* 0x0000000000007992 */ /* 0x0003ec0000008000 */
[----:B-1----:R-:W1:Y:S01]  /*3850*/  FENCE.VIEW.ASYNC.S ;  /* 0x00000000000073c6 */ /* 0x002e620000000000 */
[----:B------:R-:W-:Y:S01]  /*3860*/  R2UR UR5, R15 ;  /* 0x000000000f0572ca */ /* 0x000fe200000e0000 */
[----:B------:R-:W-:-:S12]  /*3870*/  IMAD.U32 R13, RZ, RZ, UR6 ;  /* 0x00000006ff0d7e24 */ /* 0x000fd8000f8e00ff */
[----:B------:R-:W-:Y:S01]  /*3880*/  ULEA UR8, UR75, UR5, 0x6 ;  /* 0x000000054b087291 */ /* 0x000fe2000f8e30ff */
[----:B-1----:R1:W-:Y:S01]  /*3890*/  SYNCS.ARRIVE.TRANS64.RED.A1T0 RZ, [R3+URZ], RZ ;  /* 0x000000ff03ff79a7 */ /* 0x0023e200081004ff */
[----:B------:R1:W3:Y:S01]  /*38a0*/  @P0 SYNCS.PHASECHK.TRANS64.TRYWAIT P2, [UR4], R2 ;  /* 0x00000002ff0005a7 */ /* 0x0002e20008041104 */
[----:B--2---:R-:W-:Y:S01]  /*38b0*/  LOP3.LUT P1, RZ, R6, 0x1, RZ, 0xc0, !PT ;  /* 0x0000000106ff7812 */ /* 0x004fe2000782c0ff */
[----:B------:R-:W2:Y:S02]  /*38c0*/  SYNCS.PHASECHK.TRANS64.TRYWAIT P0, [UR6+0xb0], R0 ;  /* 0x0000b000ff0075a7 */ /* 0x000ea40008001106 */
[----:B-123--:R-:W-:Y:S10]  /*38d0*/  @!P0 BRA `(.L_x_63) ;  /* 0x0000005000d88947 */ /* 0x00eff40003800000 */
.L_x_153:
[----:B------:R-:W-:Y:S01]  /*38e0*/  IADD3 R10, PT, PT, R10, 0x1, RZ ;  /* 0x000000010a0a7810 */ /* 0x000fe20007ffe0ff */
[----:B------:R-:W-:Y:S06]  /*38f0*/  BRA.U !UP4, `(.L_x_64) ;  /* 0x000000050cec7547 */ /* 0x000fec000b800000 */
[----:B------:R-:W-:Y:S01]  /*3900*/  R2UR UR69, R14 ;  /* 0x000000000e4572ca */ /* 0x000fe200000e0000 */
[----:B------:R-:W-:Y:S01]  /*3910*/  UPLOP3.LUT UP2, UPT, UPT, UPT, UPT, 0x40, 0x4 ;  /* 0x000000000004789c */ /* 0x000fe20003f4e870 */
[----:B------:R-:W-:Y:S01]  /*3920*/  R2UR UR68, R12 ;  /* 0x000000000c4472ca */ /* 0x000fe200000e0000 */
[----:B------:R-:W-:-:S14]  /*3930*/  UMOV UR7, UR9 ;  /* 0x0000000900077c82 */ /* 0x000fdc0008000000 */
.L_x_67:
[----:B------:R-:W-:Y:S02]  /*3940*/  UIADD3 UR69, UPT, UPT, UR69, 0x1, URZ ;  /* 0x0000000145457890 */ /* 0x000fe4000fffe0ff */
[----:B--2---:R-:W-:Y:S02]  /*3950*/  ULEA UR5, UR7, UR70, 0x3 ;  /* 0x0000004607057291 */ /* 0x004fe4000f8e18ff */
[----:B------:R-:W-:Y:S01]  /*3960*/  UISETP.NE.AND UP3, UPT, UR69, URZ, UPT ;  /* 0x000000ff4500728c */ /* 0x000fe2000bf65270 */
[----:B------:R-:W-:Y:S10]  /*3970*/  @P2 BRA `(.L_x_65) ;  /* 0x00000000000c2947 */ /* 0x000ff40003800000 */
[----:B-1----:R-:W-:Y:S04]  /*3980*/  SHF.L.U32 R2, R8, 0x1f, RZ ;  /* 0x0000001f08027819 */ /* 0x002fe800000006ff */
[----:B------:R-:W1:Y:S02]  /*3990*/  SYNCS.PHASECHK.TRANS64.TRYWAIT P0, [UR5], R2 ;  /* 0x00000002ff0075a7 */ /* 0x000e640008001105 */
[----:B-1----:R-:W-:Y:S05]  /*39a0*/  @!P0 BRA `(.L_x_66) ;  /* 0x0000005000c08947 */ /* 0x002fea0003800000 */
.L_x_65:
[----:B------:R-:W-:Y:S01]  /*39b0*/  UISETP.NE.AND UP0, UPT, UR68, 0x1, UPT ;  /* 0x000000014400788c */ /* 0x000fe2000bf05270 */
[----:B------:R-:W-:Y:S01]  /*39c0*/  PLOP3.LUT P2, PT, PT, PT, PT, 0x80, 0x8 ;  /* 0x000000000008781c */ /* 0x000fe20003f4f070 */
[----:B------:R-:W-:Y:S01]  /*39d0*/  UIADD3 UR9, UPT, UPT, UR7, 0x1, URZ ;  /* 0x0000000107097890 */ /* 0x000fe2000fffe0ff */
[----:B------:R-:W-:Y:S01]  /*39e0*/  MOV.SPILL R3, UR77 ;  /* 0x0000004d00037c02 */ /* 0x000fe20009000f00 */
[----:B------:R-:W-:Y:S01]  /*39f0*/  UIADD3 UR71, UPT, UPT, UR5, 0x10, URZ ;  /* 0x0000001005477890 */ /* 0x000fe2000fffe0ff */
[----:B-1----:R-:W-:Y:S01]  /*3a00*/  MOV.SPILL R2, UR76 ;  /* 0x0000004c00027c02 */ /* 0x002fe20009000f00 */
[----:B------:R-:W-:Y:S01]  /*3a10*/  UISETP.NE.AND UP1, UPT, UR9, 0x2, UPT ;  /* 0x000000020900788c */ /* 0x000fe2000bf25270 */
[----:B------:R-:W-:Y:S01]  /*3a20*/  PLOP3.LUT P0, PT, PT, PT, UP0, 0x80, 0x8 ;  /* 0x000000000008781c */ /* 0x000fe20003f0f008 */
[----:B------:R-:W-:Y:S02]  /*3a30*/  ULEA UR6, UR7, UR74, 0xb ;  /* 0x0000004a07067291 */ /* 0x000fe4000f8e58ff */
[----:B------:R-:W-:Y:S02]  /*3a40*/  USEL UR5, URZ, 0x1, UP1 ;  /* 0x00000001ff057887 */ /* 0x000fe40008800000 */
[----:B------:R-:W-:Y:S02]  /*3a50*/  USEL UR9, UR9, URZ, UP1 ;  /* 0x000000ff09097287 */ /* 0x000fe40008800000 */
[----:B------:R-:W-:Y:S02]  /*3a60*/  ULEA UR4, UR7, UR73, 0xc ;  /* 0x0000004907047291 */ /* 0x000fe4000f8e60ff */
[----:B------:R-:W-:Y:S01]  /*3a70*/  @UP0 ULEA UR7, UR9, UR70, 0x3 ;  /* 0x0000004609070291 */ /* 0x000fe2000f8e18ff */
[----:B------:R-:W-:Y:S01]  /*3a80*/  LOP3.LUT R8, R8, UR5, RZ, 0x3c, !PT ;  /* 0x0000000508087c12 */ /* 0x000fe2000f8e3cff */
[----:B------:R-:W-:Y:S02]  /*3a90*/  UIADD3 UR22, UPT, UPT, UR6, 0x2, URZ ;  /* 0x0000000206167890 */ /* 0x000fe4000fffe0ff */
[----:B------:R-:W-:Y:S01]  /*3aa0*/  UIADD3 UR18, UPT, UPT, UR4, 0x2, URZ ;  /* 0x0000000204127890 */ /* 0x000fe2000fffe0ff */
[----:B------:R-:W-:Y:S01]  /*3ab0*/  @P0 SHF.L.U32 R0, R8, 0x1f, RZ ;  /* 0x0000001f08000819 */ /* 0x000fe200000006ff */
[----:B------:R-:W-:Y:S02]  /*3ac0*/  UIADD3 UR14, UPT, UPT, UR6, 0x4, URZ ;  /* 0x00000004060e7890 */ /* 0x000fe4000fffe0ff */
[----:B------:R-:W-:Y:S01]  /*3ad0*/  UIADD3 UR12, UPT, UPT, UR4, 0x4, URZ ;  /* 0x00000004040c7890 */ /* 0x000fe2000fffe0ff */
[----:B------:R2:W3:Y:S01]  /*3ae0*/  @P0 SYNCS.PHASECHK.TRANS64.TRYWAIT P2, [UR7], R0 ;  /* 0x00000000ff0005a7 */ /* 0x0004e20008041107 */
[----:B------:R-:W-:Y:S02]  /*3af0*/  UIADD3 UR66, UPT, UPT, UR6, 0x6, URZ ;  /* 0x0000000606427890 */ /* 0x000fe4000fffe0ff */
        /* <DEDUP_REMOVED lines=24> */
[----:B------:R-:W-:Y:S01]  /*3c80*/  UIADD3 UR68, UPT, UPT, UR68, -0x1, URZ ;  /* 0xffffffff44447890 */ /* 0x000fe2000fffe0ff */
[----:B------:R-:W-:Y:S01]  /*3c90*/  UMOV UR7, 0x40004040 ;  /* 0x4000404000077882 */ /* 0x000fe20000000000 */
[----:B------:R-:W-:Y:S01]  /*3ca0*/  UMOV UR76, 0x0 ;  /* 0x00000000004c7882 */ /* 0x000fe20000000000 */
[----:B------:R-:W-:Y:S01]  /*3cb0*/  UMOV UR77, 0x8100910 ;  /* 0x08100910004d7882 */ /* 0x000fe20000000000 */
[----:B------:R-:W-:Y:S01]  /*3cc0*/  UMOV UR5, 0x40004040 ;  /* 0x4000404000057882 */ /* 0x000fe20000000000 */
[----:B------:R-:W-:Y:S01]  /*3cd0*/  UMOV UR23, 0x40004040 ;  /* 0x4000404000177882 */ /* 0x000fe20000000000 */
[----:B------:R1:W-:Y:S01]  /*3ce0*/  UTCHMMA gdesc[UR4], gdesc[UR6], tmem[UR8], tmem[UR76], idesc[UR77], UP2 ;  /* 0x00ff4c06040075ea */ /* 0x0003e20009000008 */
[----:B------:R-:W-:Y:S01]  /*3cf0*/  UPLOP3.LUT UP2, UPT, UPT, UPT, UPT, 0x80, 0x8 ;  /* 0x000000000008789c */ /* 0x000fe20003f4f070 */
[----:B------:R-:W-:Y:S01]  /*3d00*/  UMOV UR19, 0x40004040 ;  /* 0x4000404000137882 */ /* 0x000fe20000000000 */
[----:B------:R-:W-:Y:S01]  /*3d10*/  UMOV UR15, 0x40004040 ;  /* 0x40004040000f7882 */ /* 0x000fe20000000000 */
[----:B------:R4:W-:Y:S01]  /*3d20*/  UTCHMMA gdesc[UR18], gdesc[UR22], tmem[UR8], tmem[UR76], idesc[UR77], UPT ;  /* 0x00ff4c16120075ea */ /* 0x0009e2000b800008 */
[----:B------:R-:W-:Y:S01]  /*3d30*/  UMOV UR13, 0x40004040 ;  /* 0x40004040000d7882 */ /* 0x000fe20000000000 */
        /* <DEDUP_REMOVED lines=18> */
[----:B-1----:R-:W-:Y:S01]  /*3e60*/  UIADD3 UR4, UPT, UPT, UR4, 0xc06, URZ ;  /* 0x00000c0604047890 */ /* 0x002fe2000fffe0ff */
[----:B------:R-:W-:Y:S01]  /*3e70*/  UMOV UR6, 0x0 ;  /* 0x0000000000067882 */ /* 0x000fe20000000000 */
[----:B------:R-:W-:Y:S01]  /*3e80*/  UMOV UR7, 0x8100910 ;  /* 0x0810091000077882 */ /* 0x000fe20000000000 */
[----:B------:R-:W-:Y:S01]  /*3e90*/  UMOV UR31, 0x40004040 ;  /* 0x40004040001f7882 */ /* 0x000fe20000000000 */
[----:B----4-:R-:W-:Y:S01]  /*3ea0*/  UMOV UR22, 0x0 ;  /* 0x0000000000167882 */ /* 0x010fe20000000000 */
[----:B------:R-:W-:Y:S01]  /*3eb0*/  UMOV UR23, 0x8100910 ;  /* 0x0810091000177882 */ /* 0x000fe20000000000 */
[----:B------:R-:W-:Y:S01]  /*3ec0*/  R2UR.FILL UR77, R3 ;  /* 0x00000000034d72ca */ /* 0x000fe200004e0000 */
[----:B------:R1:W-:Y:S01]  /*3ed0*/  UTCHMMA gdesc[UR12], gdesc[UR14], tmem[UR8], tmem[UR22], idesc[UR23], UPT ;  /* 0x00ff160e0c0075ea */ /* 0x0003e2000b800008 */
[----:B------:R-:W-:Y:S01]  /*3ee0*/  R2UR.FILL UR76, R2 ;  /* 0x00000000024c72ca */ /* 0x000fe200004e0000 */
[----:B------:R-:W-:Y:S01]  /*3ef0*/  UTCHMMA gdesc[UR64], gdesc[UR66], tmem[UR8], tmem[UR22], idesc[UR23], UPT ;  /* 0x00ff1642400075ea */ /* 0x000fe2000b800008 */
[----:B------:R-:W-:Y:S01]  /*3f00*/  UTCHMMA gdesc[UR60], gdesc[UR62], tmem[UR8], tmem[UR22], idesc[UR23], UPT ;  /* 0x00ff163e3c0075ea */ /* 0x000fe2000b800008 */
[----:B------:R-:W-:Y:S01]  /*3f10*/  UMOV UR18, 0x0 ;  /* 0x0000000000127882 */ /* 0x000fe20000000000 */
[----:B------:R-:W-:Y:S01]  /*3f20*/  UMOV UR19, 0x8100910 ;  /* 0x0810091000137882 */ /* 0x000fe20000000000 */
[----:B------:R-:W-:Y:S01]  /*3f30*/  UMOV UR29, 0x40004040 ;  /* 0x40004040001d7882 */ /* 0x000fe20000000000 */
[----:B------:R-:W-:Y:S01]  /*3f40*/  UTCHMMA gdesc[UR56], gdesc[UR58], tmem[UR8], tmem[UR18], idesc[UR19], UPT ;  /* 0x00ff123a380075ea */ /* 0x000fe2000b800008 */
[----:B------:R-:W-:Y:S01]  /*3f50*/  UTCHMMA gdesc[UR52], gdesc[UR54], tmem[UR8], tmem[UR18], idesc[UR19], UPT ;  /* 0x00ff1236340075ea */ /* 0x000fe2000b800008 */
[----:B------:R-:W-:Y:S01]  /*3f60*/  UTCHMMA gdesc[UR48], gdesc[UR50], tmem[UR8], tmem[UR18], idesc[UR19], UPT ;  /* 0x00ff1232300075ea */ /* 0x000fe2000b800008 */
[----:B------:R-:W-:Y:S01]  /*3f70*/  UTCHMMA gdesc[UR44], gdesc[UR46], tmem[UR8], tmem[UR6], idesc[UR7], UPT ;  /* 0x00ff062e2c0075ea */ /* 0x000fe2000b800008 */
[----:B------:R-:W-:Y:S01]  /*3f80*/  UMOV UR27, 0x40004040 ;  /* 0x40004040001b7882 */ /* 0x000fe20000000000 */
[----:B------:R-:W-:Y:S01]  /*3f90*/  UMOV UR25, 0x40004040 ;  /* 0x4000404000197882 */ /* 0x000fe20000000000 */
[----:B------:R-:W-:Y:S01]  /*3fa0*/  UMOV UR21, 0x40004040 ;  /* 0x4000404000157882 */ /* 0x000fe20000000000 */
[----:B------:R-:W-:Y:S01]  /*3fb0*/  UMOV UR17, 0x40004040 ;  /* 0x4000404000117882 */ /* 0x000fe20000000000 */
[----:B------:R-:W-:Y:S01]  /*3fc0*/  UMOV UR11, 0x40004040 ;  /* 0x40004040000b7882 */ /* 0x000fe20000000000 */
[----:B-1----:R-:W-:Y:S01]  /*3fd0*/  UMOV UR12, 0x0 ;  /* 0x00000000000c7882 */ /* 0x002fe20000000000 */
[----:B------:R-:W-:Y:S01]  /*3fe0*/  UMOV UR13, 0x8100910 ;  /* 0x08100910000d7882 */ /* 0x000fe20000000000 */
[----:B------:R-:W-:Y:S01]  /*3ff0*/  UMOV UR14, 0x0 ;  /* 0x00000000000e7882 */ /* 0x000fe20000000000 */
[----:B------:R-:W-:Y:S01]  /*4000*/  UTCHMMA gdesc[UR40], gdesc[UR42], tmem[UR8], tmem[UR12], idesc[UR13], UPT ;  /* 0x00ff0c2a280075ea */ /* 0x000fe2000b800008 */
[----:B------:R-:W-:Y:S01]  /*4010*/  UTCHMMA gdesc[UR36], gdesc[UR38], tmem[UR8], tmem[UR6], idesc[UR7], UPT ;  /* 0x00ff0626240075ea */ /* 0x000fe2000b800008 */
[----:B------:R-:W-:Y:S01]  /*4020*/  UMOV UR15, 0x8100910 ;  /* 0x08100910000f7882 */ /* 0x000fe20000000000 */
[----:B------:R-:W-:Y:S01]  /*4030*/  UTCHMMA gdesc[UR32], gdesc[UR34], tmem[UR8], tmem[UR18], idesc[UR19], UPT ;  /* 0x00ff1222200075ea */ /* 0x000fe2000b800008 */
[----:B------:R-:W-:Y:S01]  /*4040*/  UTCHMMA gdesc[UR28], gdesc[UR30], tmem[UR8], tmem[UR14], idesc[UR15], UPT ;  /* 0x00ff0e1e1c0075ea */ /* 0x000fe2000b800008 */
[----:B------:R-:W-:Y:S01]  /*4050*/  UTCHMMA gdesc[UR24], gdesc[UR26], tmem[UR8], tmem[UR12], idesc[UR13], UPT ;  /* 0x00ff0c1a180075ea */ /* 0x000fe2000b800008 */
[----:B------:R1:W-:Y:S01]  /*4060*/  UTCHMMA gdesc[UR16], gdesc[UR20], tmem[UR8], tmem[UR6], idesc[UR7], UPT ;  /* 0x00ff0614100075ea */ /* 0x0003e2000b800008 */
[----:B------:R2:W-:Y:S01]  /*4070*/  UTCHMMA gdesc[UR4], gdesc[UR10], tmem[UR8], tmem[UR76], idesc[UR77], UPT ;  /* 0x00ff4c0a040075ea */ /* 0x0005e2000b800008 */
[----:B------:R2:W-:Y:S01]  /*4080*/  UTCBAR.MULTICAST [UR71], URZ, UR72 ;  /* 0x000000ff470073e9 */ /* 0x0005e20008000848 */
[----:B-1----:R-:W-:Y:S01]  /*4090*/  UMOV UR7, UR9 ;  /* 0x0000000900077c82 */ /* 0x002fe20008000000 */
[----:B---3--:R-:W-:Y:S05]  /*40a0*/  BRA.U UP3, `(.L_x_67) ;  /* 0xfffffff903247547 */ /* 0x008fea000b83ffff */
.L_x_64:
[----:B--2---:R-:W-:Y:S02]  /*40b0*/  R2UR UR4, R13 ;  /* 0x000000000d0472ca */ /* 0x004fe400000e0000 */
[----:B------:R-:W-:-:S04]  /*40c0*/  ISETP.NE.AND P0, PT, R10, 0x2, PT ;  /* 0x000000020a00780c */ /* 0x000fc80003f05270 */
[----:B-1----:R-:W-:Y:S02]  /*40d0*/  SEL R0, RZ, 0x1, P0 ;  /* 0x00000001ff007807 */ /* 0x002fe40000000000 */
[----:B------:R-:W-:Y:S02]  /*40e0*/  SEL R10, R10, RZ, P0 ;  /* 0x000000ff0a0a7207 */ /* 0x000fe40000000000 */
[----:B------:R-:W-:-:S03]  /*40f0*/  LOP3.LUT R9, R9, R0, RZ, 0x3c, !PT ;  /* 0x0000000009097212 */ /* 0x000fc600078e3cff */
[----:B------:R-:W-:Y:S02]  /*4100*/  UIADD3 UR5, UPT, UPT, UR4, 0x90, URZ ;  /* 0x0000009004057890 */ /* 0x000fe4000fffe0ff */
[----:B------:R-:W-:-:S04]  /*4110*/  UIADD3 UR4, UPT, UPT, UR75, 0x1, URZ ;  /* 0x000000014b047890 */ /* 0x000fc8000fffe0ff */
[----:B------:R-:W-:-:S03]  /*4120*/  UISETP.NE.AND UP0, UPT, UR4, 0x4, UPT ;  /* 0x000000040400788c */ /* 0x000fc6000bf05270 */
[----:B------:R1:W-:Y:S01]  /*4130*/  UTCBAR [UR5], URZ ;  /* 0x000000ff050073e9 */ /* 0x0003e200080000ff */
[----:B------:R-:W-:Y:S02]  /*4140*/  USEL UR6, URZ, 0x1, UP0 ;  /* 0x00000001ff067887 */ /* 0x000fe40008000000 */
[----:B------:R-:W-:-:S04]  /*4150*/  USEL UR75, UR4, URZ, UP0 ;  /* 0x000000ff044b7287 */ /* 0x000fc80008000000 */
[----:B------:R-:W-:Y:S01]  /*4160*/  LOP3.LUT R11, R11, UR6, RZ, 0x3c, !PT ;  /* 0x000000060b0b7c12 */ /* 0x000fe2000f8e3cff */
[----:B------:R-:W-:Y:S07]  /*4170*/  @P1 BRA `(.L_x_68) ;  /* 0xfffffff400681947 */ /* 0x000fee000383ffff */
[----:B------:R-:W2:Y:S01]  /*4180*/  S2UR UR8, SR_CgaCtaId ;  /* 0x00000000000879c3 */ /* 0x000ea20000008800 */
[----:B------:R-:W-:Y:S01]  /*4190*/  ELECT P0, URZ, PT ;  /* 0x0000000000ff782f */ /* 0x000fe20003800000 */
[----:B------:R-:W-:Y:S01]  /*41a0*/  IMAD.MOV.U32 R0, RZ, RZ, 0x1 ;  /* 0x00000001ff007424 */ /* 0x000fe200078e00ff */
[----:B------:R-:W-:Y:S01]  /*41b0*/  UIADD3 UR70, UPT, UPT, UR70, 0xb0, URZ ;  /* 0x000000b046467890 */ /* 0x000fe2000fffe0ff */
[----:B------:R-:W-:Y:S01]  /*41c0*/  SHF.L.U32 R2, R11, 0x1f, RZ ;  /* 0x0000001f0b027819 */ /* 0x000fe200000006ff */
[----:B------:R-:W-:-:S03]  /*41d0*/  UMOV UR4, 0x40 ;  /* 0x0000004000047882 */ /* 0x000fc60000000000 */
[----:B------:R-:W-:Y:S01]  /*41e0*/  UVIRTCOUNT.DEALLOC.SMPOOL 0x80 ;  /* 0x000000800000784c */ /* 0x000fe20000000000 */
[----:B--2---:R-:W-:Y:S02]  /*41f0*/  ULEA UR8, UR8, UR4, 0x18 ;  /* 0x0000000408087291 */ /* 0x004fe4000f8ec0ff */
[----:B------:R-:W-:-:S07]  /*4200*/  ULEA UR4, UR75, UR70, 0x3 ;  /* 0x000000464b047291 */ /* 0x000fce000f8e18ff */
[----:B------:R2:W-:Y:S02]  /*4210*/  @P0 STS.U8 [UR8+0x1c], R0 ;  /* 0x00001c00ff000988 */ /* 0x0005e40008000008 */
[----:B------:R-:W3:Y:S02]  /*4220*/  SYNCS.PHASECHK.TRANS64.TRYWAIT P0, [UR4], R2 ;  /* 0x00000002ff0075a7 */ /* 0x000ee40008001104 */
[----:B--23--:R-:W-:Y:S05]  /*4230*/  @!P0 BRA `(.L_x_69) ;  /* 0x0000004800b48947 */ /* 0x00cfea0003800000 */
.L_x_156:
[----:B------:R-:W-:-:S04]  /*4240*/  UIADD3 UR4, UPT, UPT, UR75, 0x1, URZ ;  /* 0x000000014b047890 */ /* 0x000fc8000fffe0ff */
[----:B------:R-:W-:-:S04]  /*4250*/  UISETP.NE.AND UP0, UPT, UR4, 0x4, UPT ;  /* 0x000000040400788c */ /* 0x000fc8000bf05270 */
[----:B------:R-:W-:Y:S02]  /*4260*/  USEL UR6, URZ, 0x1, UP0 ;  /* 0x00000001ff067887 */ /* 0x000fe40008000000 */
[----:B------:R-:W-:-:S04]  /*4270*/  USEL UR4, UR4, URZ, UP0 ;  /* 0x000000ff04047287 */ /* 0x000fc80008000000 */
[----:B-1----:R-:W-:Y:S01]  /*4280*/  ULEA UR5, UR4, UR70, 0x3 ;  /* 0x0000004604057291 */ /* 0x002fe2000f8e18ff */
[----:B--2---:R-:W-:-:S04]  /*4290*/  LOP3.LUT R2, R11, UR6, RZ, 0x3c, !PT ;  /* 0x000000060b027c12 */ /* 0x004fc8000f8e3cff */
[----:B------:R-:W-:-:S04]  /*42a0*/  SHF.L.U32 R3, R2, 0x1f, RZ ;  /* 0x0000001f02037819 */ /* 0x000fc800000006ff */
[----:B------:R-:W1:Y:S02]  /*42b0*/  SYNCS.PHASECHK.TRANS64.TRYWAIT P0, [UR5], R3 ;  /* 0x00000003ff0075a7 */ /* 0x000e640008001105 */
[----:B-1----:R-:W-:Y:S05]  /*42c0*/  @!P0 BRA `(.L_x_70) ;  /* 0x0000004800a88947 */ /* 0x002fea0003800000 */
.L_x_158:
[----:B------:R-:W-:-:S04]  /*42d0*/  UIADD3 UR4, UPT, UPT, UR4, 0x1, URZ ;  /* 0x0000000104047890 */ /* 0x000fc8000fffe0ff */
[----:B------:R-:W-:-:S04]  /*42e0*/  UISETP.NE.AND UP0, UPT, UR4, 0x4, UPT ;  /* 0x000000040400788c */ /* 0x000fc8000bf05270 */
[----:B------:R-:W-:Y:S02]  /*42f0*/  USEL UR6, URZ, 0x1, UP0 ;  /* 0x00000001ff067887 */ /* 0x000fe40008000000 */
[----:B------:R-:W-:-:S04]  /*4300*/  USEL UR4, UR4, URZ, UP0 ;  /* 0x000000ff04047287 */ /* 0x000fc80008000000 */
[----:B------:R-:W-:Y:S01]  /*4310*/  ULEA UR5, UR4, UR70, 0x3 ;  /* 0x0000004604057291 */ /* 0x000fe2000f8e18ff */
[----:B------:R-:W-:-:S04]  /*4320*/  LOP3.LUT R2, R2, UR6, RZ, 0x3c, !PT ;  /* 0x0000000602027c12 */ /* 0x000fc8000f8e3cff */
[----:B-1----:R-:W-:-:S04]  /*4330*/  SHF.L.U32 R3, R2, 0x1f, RZ ;  /* 0x0000001f02037819 */ /* 0x002fc800000006ff */
[----:B------:R-:W1:Y:S02]  /*4340*/  SYNCS.PHASECHK.TRANS64.TRYWAIT P0, [UR5], R3 ;  /* 0x00000003ff0075a7 */ /* 0x000e640008001105 */
[----:B-1----:R-:W-:Y:S05]  /*4350*/  @!P0 BRA `(.L_x_71) ;  /* 0x00000048009c8947 */ /* 0x002fea0003800000 */
.L_x_160:
[----:B------:R-:W-:-:S04]  /*4360*/  UIADD3 UR4, UPT, UPT, UR4, 0x1, URZ ;  /* 0x0000000104047890 */ /* 0x000fc8000fffe0ff */
[----:B------:R-:W-:-:S04]  /*4370*/  UISETP.NE.AND UP0, UPT, UR4, 0x4, UPT ;  /* 0x000000040400788c */ /* 0x000fc8000bf05270 */
[----:B------:R-:W-:Y:S02]  /*4380*/  USEL UR5, URZ, 0x1, UP0 ;  /* 0x00000001ff057887 */ /* 0x000fe40008000000 */
[----:B------:R-:W-:-:S04]  /*4390*/  USEL UR4, UR4, URZ, UP0 ;  /* 0x000000ff04047287 */ /* 0x000fc80008000000 */
[----:B------:R-:W-:Y:S01]  /*43a0*/  ULEA UR4, UR4, UR70, 0x3 ;  /* 0x0000004604047291 */ /* 0x000fe2000f8e18ff */
[----:B------:R-:W-:-:S04]  /*43b0*/  LOP3.LUT R2, R2, UR5, RZ, 0x3c, !PT ;  /* 0x0000000502027c12 */ /* 0x000fc8000f8e3cff */
[----:B------:R-:W-:-:S04]  /*43c0*/  SHF.L.U32 R2, R2, 0x1f, RZ ;  /* 0x0000001f02027819 */ /* 0x000fc800000006ff */
[----:B------:R-:W2:Y:S02]  /*43d0*/  SYNCS.PHASECHK.TRANS64.TRYWAIT P0, [UR4], R2 ;  /* 0x00000002ff0075a7 */ /* 0x000ea40008001104 */
[----:B--2---:R-:W-:Y:S05]  /*43e0*/  @!P0 BRA `(.L_x_72) ;  /* 0x0000004800908947 */ /* 0x004fea0003800000 */
.L_x_162:
[----:B------:R-:W-:Y:S01]  /*43f0*/  NOP ;  /* 0x0000000000007918 */ /* 0x000fe20000000000 */
[----:B-1----:R-:W1:Y:S01]  /*4400*/  LDS R0, [UR8+0x14] ;  /* 0x00001408ff007984 */ /* 0x002e620008000800 */
[----:B------:R-:W-:Y:S01]  /*4410*/  R2UR UR4, R15 ;  /* 0x000000000f0472ca */ /* 0x000fe200000e0000 */
[----:B------:R-:W-:Y:S01]  /*4420*/  UMOV UR5, 0xffff ;  /* 0x0000ffff00057882 */ /* 0x000fe20000000000 */
[----:B------:R-:W-:-:S11]  /*4430*/  UMOV UR6, 0x1 ;  /* 0x0000000100067882 */ /* 0x000fd60000000000 */
[----:B------:R-:W-:-:S04]  /*4440*/  ULOP3.LUT UR4, UR4, 0xffff, URZ, 0xc0, !UPT ;  /* 0x0000ffff04047892 */ /* 0x000fc8000f8ec0ff */
[----:B------:R-:W-:-:S04]  /*4450*/  USHF.R.U32.HI UR4, URZ, 0x5, UR4 ;  /* 0x00000005ff047899 */ /* 0x000fc80008011604 */
[----:B------:R-:W-:Y:S02]  /*4460*/  USHF.L.U32 UR5, UR5, UR4, URZ ;  /* 0x0000000405057299 */ /* 0x000fe400080006ff */
[----:B------:R-:W-:-:S04]  /*4470*/  USHF.L.U32 UR4, UR6, UR4, URZ ;  /* 0x0000000406047299 */ /* 0x000fc800080006ff */
[----:B-1----:R-:W-:-:S04]  /*4480*/  LOP3.LUT R0, R0, UR5, RZ, 0xc0, !PT ;  /* 0x0000000500007c12 */ /* 0x002fc8000f8ec0ff */
[----:B------:R-:W-:-:S13]  /*4490*/  ISETP.NE.AND P0, PT, R0, UR5, PT ;  /* 0x0000000500007c0c */ /* 0x000fda000bf05270 */
[----:B------:R-:W-:Y:S05]  /*44a0*/  @P0 BRA `(.L_x_73) ;  /* 0x0000000000580947 */ /* 0x000fea0003800000 */
[----:B------:R-:W1:Y:S02]  /*44b0*/  LDS R0, [UR8+0x18] ;  /* 0x00001808ff007984 */ /* 0x000e640008000800 */
[----:B-1----:R-:W-:-:S04]  /*44c0*/  LOP3.LUT R0, R0, UR4, RZ, 0xc0, !PT ;  /* 0x0000000400007c12 */ /* 0x002fc8000f8ec0ff */
[----:B------:R-:W-:-:S13]  /*44d0*/  ISETP.NE.AND P0, PT, R0, UR4, PT ;  /* 0x0000000400007c0c */ /* 0x000fda000bf05270 */
[----:B------:R-:W-:Y:S05]  /*44e0*/  @P0 BRA `(.L_x_74) ;  /* 0x00000000003c0947 */ /* 0x000fea0003800000 */
[----:B------:R-:W1:Y:S01]  /*44f0*/  S2R R2, SR_LANEID ;  /* 0x0000000000027919 */ /* 0x000e620000000000 */
[----:B------:R-:W-:-:S06]  /*4500*/  ULOP3.LUT UR5, URZ, UR5, URZ, 0x33, !UPT ;  /* 0x00000005ff057292 */ /* 0x000fcc000f8e33ff */
[----:B------:R-:W-:-:S04]  /*4510*/  IMAD.U32 R0, RZ, RZ, UR5 ;  /* 0x00000005ff007e24 */ /* 0x000fc8000f8e00ff */
[----:B------:R2:W3:Y:S02]  /*4520*/  REDUX UR7, R0 ;  /* 0x00000000000773c4 */ /* 0x0004e40000000000 */
[----:B------:R4:W-:Y:S01]  /*4530*/  UTCATOMSWS.AND URZ, UR5 ;  /* 0x0000000500ff79e3 */ /* 0x0009e20008000000 */
[----:B--2---:R-:W-:Y:S01]  /*4540*/  LOP3.LUT R0, RZ, UR4, RZ, 0x33, !PT ;  /* 0x00000004ff007c12 */ /* 0x004fe2000f8e33ff */
[----:B------:R-:W-:Y:S02]  /*4550*/  VOTEU.ANY UR4, UPT, PT ;  /* 0x0000000000047886 */ /* 0x000fe400038e0100 */
[----:B------:R-:W-:Y:S02]  /*4560*/  UFLO.U32 UR4, UR4 ;  /* 0x00000004000472bd */ /* 0x000fe400080e0000 */
[----:B------:R-:W2:Y:S04]  /*4570*/  REDUX UR6, R0 ;  /* 0x00000000000673c4 */ /* 0x000ea80000000000 */
[----:B-1----:R-:W-:-:S02]  /*4580*/  ISETP.EQ.U32.AND P0, PT, R2, UR4, PT ;  /* 0x0000000402007c0c */ /* 0x002fc4000bf02070 */
[----:B---3--:R-:W-:-:S11]  /*4590*/  MOV R2, UR7 ;  /* 0x0000000700027c02 */ /* 0x008fd60008000f00 */
[----:B------:R4:W-:Y:S01]  /*45a0*/  @P0 ATOMS.AND RZ, [UR8+0x14], R2 ;  /* 0x00001402ffff098c */ /* 0x0009e2000a800008 */
[----:B--2---:R-:W-:-:S05]  /*45b0*/  IMAD.U32 R0, RZ, RZ, UR6 ;  /* 0x00000006ff007e24 */ /* 0x004fca000f8e00ff */
[----:B------:R4:W-:Y:S01]  /*45c0*/  @P0 ATOMS.AND RZ, [UR8+0x18], R0 ;  /* 0x00001800ffff098c */ /* 0x0009e2000a800008 */
[----:B------:R-:W-:Y:S05]  /*45d0*/  BRA `(.L_x_75) ;  /* 0x0000000000147947 */ /* 0x000fea0003800000 */
.L_x_74:
[----:B------:R-:W-:Y:S02]  /*45e0*/  MOV R2, 0x4600 ;  /* 0x0000460000027802 */ /* 0x000fe40000000f00 */
[----:B-----5:R-:W-:Y:S05]  /*45f0*/  CALL.REL.NOINC `($__internal_0_$__cuda_sm10x_tcgen05_guardrail_trap_col_being_dealloced_not_returned_by_alloc) ;  /* 0x0000004c00747944 */ /* 0x020fea0003c00000 */
[----:B------:R-:W-:Y:S05]  /*4600*/  BRA `(.L_x_75) ;  /* 0x0000000000087947 */ /* 0x000fea0003800000 */
.L_x_73:
[----:B------:R-:W-:Y:S02]  /*4610*/  MOV R2, 0x4630 ;  /* 0x0000463000027802 */ /* 0x000fe40000000f00 */
[----:B-----5:R-:W-:Y:S05]  /*4620*/  CALL.REL.NOINC `($__internal_2_$__cuda_sm10x_tcgen05_guardrail_trap_unallocated_columns_being_dealloced) ;  /* 0x0000004c00807944 */ /* 0x020fea0003c00000 */
.L_x_75:
[----:B------:R-:W-:Y:S01]  /*4630*/  NOP ;  /* 0x0000000000007918 */ /* 0x000fe20000000000 */
[----:B----4-:R-:W-:Y:S05]  /*4640*/  EXIT ;  /* 0x000000000000794d */ /* 0x010fea0003800000 */
.L_x_57:
[----:B------:R-:W-:-:S09]  /*4650*/  UISETP.NE.OR UP0, UPT, UR17, 0x3, !UP3 ;  /* 0x000000031100788c */ /* 0x000fd2000df05670 */
[----:B------:R-:W-:Y:S05]  /*4660*/  BRA.U UP0, `(.L_x_76) ;  /* 0x00000011005c7547 */ /* 0x000fea000b800000 */
[----:B------:R-:W1:Y:S01]  /*4670*/  LDCU UR31, c[0x0][0x370] ;  /* 0x00006e00ff1f77ac */ /* 0x000e620008000800 */
[----:B------:R-:W2:Y:S01]  /*4680*/  LDC.64 R16, c[0x0][0x348] ;  /* 0x0000d200ff107b82 */ /* 0x000ea20000000a00 */
[----:B------:R-:W-:Y:S02]  /*4690*/  HFMA2 R13, -RZ, RZ, 0, 0 ;  /* 0x00000000ff0d7431 */ /* 0x000fe400000001ff */
[----:B------:R-:W-:Y:S01]  /*46a0*/  IMAD.MOV.U32 R15, RZ, RZ, 0x1 ;  /* 0x00000001ff0f7424 */ /* 0x000fe200078e00ff */
[----:B------:R-:W1:Y:S01]  /*46b0*/  LDCU.128 UR40, c[0x0][0xb10] ;  /* 0x00016200ff2877ac */ /* 0x000e620008000c00 */
[----:B------:R-:W-:Y:S01]  /*46c0*/  IMAD.MOV.U32 R14, RZ, RZ, RZ ;  /* 0x000000ffff0e7224 */ /* 0x000fe200078e00ff */
[----:B------:R-:W-:Y:S01]  /*46d0*/  MOV R7, 0x2000 ;  /* 0x0000200000077802 */ /* 0x000fe20000000f00 */
[----:B------:R-:W3:Y:S01]  /*46e0*/  LDCU UR30, c[0x0][0x374] ;  /* 0x00006e80ff1e77ac */ /* 0x000ee20008000800 */
[----:B------:R-:W4:Y:S01]  /*46f0*/  LDC.64 R2, c[0x0][0x888] ;  /* 0x00022200ff027b82 */ /* 0x000f220000000a00 */
[----:B------:R-:W3:Y:S01]  /*4700*/  LDCU UR15, c[0x0][0xb0c] ;  /* 0x00016180ff0f77ac */ /* 0x000ee20008000800 */
[----:B------:R-:W2:Y:S06]  /*4710*/  LDCU UR46, c[0x0][0xb20] ;  /* 0x00016400ff2e77ac */ /* 0x000eac0008000800 */
[----:B------:R-:W4:Y:S01]  /*4720*/  LDC.64 R4, c[0x0][0x890] ;  /* 0x00022400ff047b82 */ /* 0x000f220000000a00 */
[----:B------:R-:W2:Y:S01]  /*4730*/  LDCU UR4, c[0x0][0xb30] ;  /* 0x00016600ff0477ac */ /* 0x000ea20008000800 */
[----:B------:R-:W-:Y:S01]  /*4740*/  UMOV UR21, 0x400 ;  /* 0x0000040000157882 */ /* 0x000fe20000000000 */
[----:B-1----:R-:W-:-:S02]  /*4750*/  UIMAD.WIDE.U32 UR6, UR31, UR40, URZ ;  /* 0x000000281f0672a5 */ /* 0x002fc4000f8e00ff */
[----:B---3--:R-:W-:Y:S02]  /*4760*/  UIMAD.WIDE.U32 UR8, UR30, UR43, URZ ;  /* 0x0000002b1e0872a5 */ /* 0x008fe4000f8e00ff */
[----:B------:R-:W-:Y:S02]  /*4770*/  ULEA UR21, UR54, UR21, 0x18 ;  /* 0x0000001536157291 */ /* 0x000fe4000f8ec0ff */
[----:B------:R-:W-:Y:S02]  /*4780*/  UPLOP3.LUT UP3, UPT, UPT, UPT, UPT, 0x40, 0x4 ;  /* 0x000000000004789c */ /* 0x000fe40003f6e870 */
[----:B------:R-:W-:Y:S01]  /*4790*/  UIADD3 UR37, UPT, UPT, UR21, 0x38, URZ ;  /* 0x0000003815257890 */ /* 0x000fe2000fffe0ff */
[----:B------:R-:W-:Y:S01]  /*47a0*/  UMOV UR6, UR7 ;  /* 0x0000000700067c82 */ /* 0x000fe20008000000 */
[----:B------:R-:W-:Y:S01]  /*47b0*/  UMOV UR38, UR9 ;  /* 0x0000000900267c82 */ /* 0x000fe20008000000 */
[----:B------:R-:W-:Y:S02]  /*47c0*/  UISETP.GE.AND UP0, UPT, UR39, 0x1, UPT ;  /* 0x000000012700788c */ /* 0x000fe4000bf06270 */
[----:B------:R-:W-:Y:S01]  /*47d0*/  UISETP.NE.AND UP4, UPT, UR39, 0x1, UPT ;  /* 0x000000012700788c */ /* 0x000fe2000bf85270 */
[----:B------:R-:W1:Y:S01]  /*47e0*/  LDCU.64 UR22, c[0x0][0xb28] ;  /* 0x00016500ff1677ac */ /* 0x000e620008000a00 */
[----:B------:R-:W-:-:S02]  /*47f0*/  UISETP.NE.AND UP6, UPT, UR15, 0x1, UPT ;  /* 0x000000010f00788c */ /* 0x000fc4000bfc5270 */
[----:B------:R-:W-:Y:S02]  /*4800*/  UISETP.NE.AND UP5, UPT, UR42, 0x1, UPT ;  /* 0x000000012a00788c */ /* 0x000fe4000bfa5270 */
[----:B------:R-:W-:Y:S02]  /*4810*/  UIADD3 UR33, UPT, UPT, UR21, 0x20, URZ ;  /* 0x0000002015217890 */ /* 0x000fe4000fffe0ff */
[----:B------:R-:W-:Y:S02]  /*4820*/  UIADD3 UR25, UPT, UPT, UR21, 0x28, URZ ;  /* 0x0000002815197890 */ /* 0x000fe4000fffe0ff */
[----:B------:R-:W-:Y:S02]  /*4830*/  UIADD3 UR17, UPT, UPT, UR21, 0x30, URZ ;  /* 0x0000003015117890 */ /* 0x000fe4000fffe0ff */
[----:B------:R-:W-:Y:S02]  /*4840*/  UPRMT UR37, UR54, 0x654, UR37 ;  /* 0x0000065436257896 */ /* 0x000fe40008000025 */
[----:B------:R-:W-:-:S02]  /*4850*/  USHF.R.U32.HI UR44, URZ, UR41, UR6 ;  /* 0x00000029ff2c7299 */ /* 0x000fc40008011606 */
[----:B--2---:R-:W-:Y:S02]  /*4860*/  USHF.R.U32.HI UR38, URZ, UR46, UR38 ;  /* 0x0000002eff267299 */ /* 0x004fe40008011626 */
[----:B------:R-:W-:-:S11]  /*4870*/  UISETP.NE.AND UP2, UPT, UR4, 0x1, UPT ;  /* 0x000000010400788c */ /* 0x000fd6000bf45270 */
.L_x_87:
[C---:B------:R-:W-:Y:S02]  /*4880*/  LEA R12, R14.reuse, UR21, 0x3 ;  /* 0x000000150e0c7c11 */ /* 0x040fe4000f8e18ff */
[----:B------:R-:W-:Y:S02]  /*4890*/  SHF.L.U32 R0, R13, 0x1f, RZ ;  /* 0x0000001f0d007819 */ /* 0x000fe400000006ff */
[----:B------:R-:W-:Y:S02]  /*48a0*/  LEA R8, R14, UR21, 0x4 ;  /* 0x000000150e087c11 */ /* 0x000fe4000f8e20ff */
[----:B--2---:R-:W2:Y:S02]  /*48b0*/  SYNCS.PHASECHK.TRANS64.TRYWAIT P0, [R12+URZ+0x70], R0 ;  /* 0x000070000c0075a7 */ /* 0x004ea400080011ff */
[----:B--2---:R-:W-:Y:S05]  /*48c0*/  @!P0 BRA `(.L_x_77) ;  /* 0x0000004400708947 */ /* 0x004fea0003800000 */
.L_x_163:
[----:B------:R-:W3:Y:S01]  /*48d0*/  LDS.128 R8, [R8+0x100] ;  /* 0x0001000008087984 */ /* 0x000ee20000000c00 */
[----:B------:R-:W-:Y:S01]  /*48e0*/  UISETP.GE.AND UP0, UPT, UR39, 0x1, UPT ;  /* 0x000000012700788c */ /* 0x000fe2000bf06270 */
[----:B------:R-:W-:Y:S01]  /*48f0*/  @!PT LDS RZ, [RZ] ;  /* 0x00000000fffff984 */ /* 0x000fe20000000800 */
[----:B------:R-:W-:Y:S01]  /*4900*/  @!PT LDS RZ, [RZ] ;  /* 0x00000000fffff984 */ /* 0x000fe20000000800 */
[----:B------:R-:W-:Y:S01]  /*4910*/  @!PT LDS RZ, [RZ] ;  /* 0x00000000fffff984 */ /* 0x000fe20000000800 */
[----:B------:R-:W-:Y:S01]  /*4920*/  @!PT LDS RZ, [RZ] ;  /* 0x00000000fffff984 */ /* 0x000fe20000000800 */
[----:B------:R1:W-:Y:S06]  /*4930*/  MEMBAR.ALL.CTA ;  /* 0x0000000000007992 */ /* 0x0003ec0000008000 */
[----:B-1----:R-:W1:Y:S01]  /*4940*/  FENCE.VIEW.ASYNC.S ;  /* 0x00000000000073c6 */ /* 0x002e620000000000 */
[----:B---3--:R-:W-:Y:S11]  /*4950*/  LOP3.LUT P0, RZ, R10, 0x1, RZ, 0xc0, !PT ;  /* 0x000000010aff7812 */ /* 0x008ff6000780c0ff */
[----:B------:R-:W-:Y:S02]  /*4960*/  @!UPT UIADD3 URZ, UPT, UPT, URZ, URZ, URZ ;  /* 0x000000fffffff290 */ /* 0x000fe4000fffe0ff */
[----:B-1----:R-:W-:Y:S01]  /*4970*/  VOTEU.ANY UP1, P0 ;  /* 0x0000000000ff7886 */ /* 0x002fe20000020100 */
[----:B------:R-:W-:Y:S11]  /*4980*/  PLOP3.LUT P0, PT, PT, PT, UP1, 0x80, 0x8 ;  /* 0x000000000008781c */ /* 0x000ff60003f0f018 */
[----:B------:R-:W-:Y:S02]  /*4990*/  @!UPT UIADD3 URZ, UPT, UPT, URZ, URZ, URZ ;  /* 0x000000fffffff290 */ /* 0x000fe4000fffe0ff */
[----:B--2---:R-:W-:Y:S02]  /*49a0*/  @P0 SHF.R.U32.HI R0, RZ, 0x10, R9 ;  /* 0x00000010ff000819 */ /* 0x004fe40000011609 */
[----:B------:R-:W-:Y:S02]  /*49b0*/  @P0 MOV R6, R8 ;  /* 0x0000000800060202 */ /* 0x000fe40000000f00 */
[----:B------:R-:W-:Y:S01]  /*49c0*/  @P0 R2UR UR4, R0 ;  /* 0x00000000000402ca */ /* 0x000fe200000e0000 */
[----:B------:R-:W-:Y:S01]  /*49d0*/  VIADD R0, R12, 0x80 ;  /* 0x000000800c007836 */ /* 0x000fe20000000000 */
[----:B------:R-:W-:Y:S02]  /*49e0*/  @P0 LOP3.LUT R8, R9, 0xffff, RZ, 0xc0, !PT ;  /* 0x0000ffff09080812 */ /* 0x000fe400078ec0ff */
[----:B------:R-:W-:Y:S02]  /*49f0*/  @P0 R2UR UR6, R6 ;  /* 0x00000000060602ca */ /* 0x000fe400000e0000 */
[----:B------:R-:W-:Y:S02]  /*4a00*/  PRMT R0, RZ, 0x654, R0 ;  /* 0x00000654ff007816 */ /* 0x000fe40000000000 */
[----:B------:R-:W-:Y:S02]  /*4a10*/  @P0 R2UR UR5, R8 ;  /* 0x00000000080502ca */ /* 0x000fe400000e0000 */
[----:B------:R1:W-:Y:S03]  /*4a20*/  SYNCS.ARRIVE.TRANS64.RED.A1T0 RZ, [R0+URZ], RZ ;  /* 0x000000ff00ff79a7 */ /* 0x0003e600081004ff */
[----:B------:R-:W-:Y:S04]  /*4a30*/  @UP1 UMOV UR29, UR4 ;  /* 0x00000004001d1c82 */ /* 0x000fe80008000000 */
[----:B------:R-:W-:Y:S04]  /*4a40*/  @UP1 UMOV UR14, UR6 ;  /* 0x00000006000e1c82 */ /* 0x000fe80008000000 */
[----:B------:R-:W-:Y:S01]  /*4a50*/  @UP1 UMOV UR13, UR5 ;  /* 0x00000005000d1c82 */ /* 0x000fe20008000000 */
[----:B------:R-:W-:Y:S05]  /*4a60*/  BRA.U !UP0, `(.L_x_78) ;  /* 0x0000000108a47547 */ /* 0x000fea000b800000 */
[----:B------:R-:W-:Y:S02]  /*4a70*/  UIMAD.WIDE.U32 UR18, UR13, UR43, URZ ;  /* 0x0000002b0d1272a5 */ /* 0x000fe4000f8e00ff */
[----:B------:R-:W-:Y:S02]  /*4a80*/  UIMAD.WIDE.U32 UR26, UR14, UR40, URZ ;  /* 0x000000280e1a72a5 */ /* 0x000fe4000f8e00ff */
[----:B------:R-:W-:Y:S02]  /*4a90*/  USEL UR4, UR30, UR38, !UP5 ;  /* 0x000000261e047287 */ /* 0x000fe4000e800000 */
[----:B------:R-:W-:Y:S02]  /*4aa0*/  USEL UR7, UR31, UR44, !UP6 ;  /* 0x0000002c1f077287 */ /* 0x000fe4000f000000 */
[----:B------:R-:W-:Y:S02]  /*4ab0*/  UIMAD.WIDE.U32 UR8, UR4, UR22, URZ ;  /* 0x00000016040872a5 */ /* 0x000fe4000f8e00ff */
[----:B------:R-:W-:Y:S01]  /*4ac0*/  UIMAD.WIDE.U32 UR10, UR7, UR22, URZ ;  /* 0x00000016070a72a5 */ /* 0x000fe2000f8e00ff */
[----:B------:R-:W-:Y:S02]  /*4ad0*/  UMOV UR5, UR19 ;  /* 0x0000001300057c82 */ /* 0x000fe40008000000 */
[----:B------:R-:W-:Y:S03]  /*4ae0*/  USHF.R.U32.HI UR6, URZ, UR46, UR5 ;  /* 0x0000002eff067299 */ /* 0x000fe60008011605 */
[----:B------:R-:W-:Y:S01]  /*4af0*/  UMOV UR5, UR27 ;  /* 0x0000001b00057c82 */ /* 0x000fe20008000000 */
[----:B------:R-:W-:Y:S02]  /*4b00*/  USEL UR6, UR13, UR6, !UP5 ;  /* 0x000000060d067287 */ /* 0x000fe4000e800000 */
[----:B------:R-:W-:Y:S03]  /*4b10*/  USHF.R.U32.HI UR12, URZ, UR41, UR5 ;  /* 0x00000029ff0c7299 */ /* 0x000fe60008011605 */
[----:B------:R-:W-:Y:S02]  /*4b20*/  UMOV UR5, UR9 ;  /* 0x0000000900057c82 */ /* 0x000fe40008000000 */
[----:B------:R-:W-:Y:S03]  /*4b30*/  @UP4 USHF.R.U32.HI UR4, URZ, UR23, UR5 ;  /* 0x00000017ff044299 */ /* 0x000fe60008011605 */
[----:B------:R-:W-:Y:S01]  /*4b40*/  UMOV UR5, UR11 ;  /* 0x0000000b00057c82 */ /* 0x000fe20008000000 */
[----:B------:R-:W-:Y:S02]  /*4b50*/  UIMAD UR4, UR39, UR4, URZ ;  /* 0x00000004270472a4 */ /* 0x000fe4000f8e02ff */
[----:B------:R-:W-:Y:S02]  /*4b60*/  @UP4 USHF.R.U32.HI UR7, URZ, UR23, UR5 ;  /* 0x00000017ff074299 */ /* 0x000fe40008011605 */
[----:B------:R-:W-:Y:S02]  /*4b70*/  UIMAD.WIDE.U32 UR10, UR6, UR22, URZ ;  /* 0x00000016060a72a5 */ /* 0x000fe4000f8e00ff */
[----:B------:R-:W-:Y:S02]  /*4b80*/  USEL UR5, UR14, UR12, !UP6 ;  /* 0x0000000c0e057287 */ /* 0x000fe4000f000000 */
[----:B------:R-:W-:Y:S02]  /*4b90*/  UIMAD UR8, UR39, UR7, URZ ;  /* 0x00000007270872a4 */ /* 0x000fe4000f8e02ff */
[----:B------:R-:W-:Y:S03]  /*4ba0*/  UISETP.GE.AND UP0, UPT, UR6, UR4, UPT ;  /* 0x000000040600728c */ /* 0x000fe6000bf06270 */
[----:B------:R-:W-:Y:S01]  /*4bb0*/  UMOV UR4, UR11 ;  /* 0x0000000b00047c82 */ /* 0x000fe20008000000 */
[----:B------:R-:W-:Y:S02]  /*4bc0*/  UISETP.GE.OR UP0, UPT, UR5, UR8, UP0 ;  /* 0x000000080500728c */ /* 0x000fe40008706670 */
[----:B------:R-:W-:Y:S02]  /*4bd0*/  USHF.R.U32.HI UR4, URZ, UR23, UR4 ;  /* 0x00000017ff047299 */ /* 0x000fe40008011604 */
[----:B------:R-:W-:Y:S02]  /*4be0*/  UIMAD.WIDE.U32 UR8, UR5, UR22, URZ ;  /* 0x00000016050872a5 */ /* 0x000fe4000f8e00ff */
[----:B------:R-:W-:Y:S04]  /*4bf0*/  USEL UR10, UR6, UR4, !UP4 ;  /* 0x00000004060a7287 */ /* 0x000fe8000e000000 */
[----:B------:R-:W-:Y:S01]  /*4c00*/  UIADD3 UR11, UPT, UPT, -UR10, URZ, URZ ;  /* 0x000000ff0a0b7290 */ /* 0x000fe2000fffe1ff */
[----:B------:R-:W-:Y:S02]  /*4c10*/  @!UP0 UMOV UR4, UR9 ;  /* 0x0000000900048c82 */ /* 0x000fe40008000000 */
[----:B------:R-:W-:Y:S02]  /*4c20*/  @!UP0 USHF.R.U32.HI UR4, URZ, UR23, UR4 ;  /* 0x00000017ff048299 */ /* 0x000fe40008011604 */
[----:B------:R-:W-:Y:S02]  /*4c30*/  UIMAD UR8, UR39, UR11, UR6 ;  /* 0x0000000b270872a4 */ /* 0x000fe4000f8e0206 */
[----:B------:R-:W-:Y:S04]  /*4c40*/  @!UP0 USEL UR4, UR5, UR4, !UP4 ;  /* 0x0000000405048287 */ /* 0x000fe8000e000000 */
[----:B------:R-:W-:Y:S02]  /*4c50*/  @!UP0 UIMAD UR8, UR7, UR8, UR4 ;  /* 0x00000008070882a4 */ /* 0x000fe4000f8e0204 */
[----:B------:R-:W-:Y:S02]  /*4c60*/  @!UP0 UIADD3 UR9, UPT, UPT, UR10, -UR4, URZ ;  /* 0x800000040a098290 */ /* 0x000fe4000fffe0ff */
[----:B------:R-:W-:Y:S02]  /*4c70*/  UIADD3 UR4, UPT, UPT, -UR5, URZ, URZ ;  /* 0x000000ff05047290 */ /* 0x000fe4000fffe1ff */
[----:B------:R-:W-:Y:S02]  /*4c80*/  UIADD3 UR7, UPT, UPT, -UR6, URZ, URZ ;  /* 0x000000ff06077290 */ /* 0x000fe4000fffe1ff */
[----:B------:R-:W-:Y:S02]  /*4c90*/  @!UP0 UIMAD UR6, UR9, UR39, UR5 ;  /* 0x00000027090682a4 */ /* 0x000fe4000f8e0205 */
[----:B------:R-:W-:Y:S02]  /*4ca0*/  UIMAD UR14, UR15, UR4, UR14 ;  /* 0x000000040f0e72a4 */ /* 0x000fe4000f8e020e */
[----:B------:R-:W-:Y:S01]  /*4cb0*/  UIMAD UR13, UR42, UR7, UR13 ;  /* 0x000000072a0d72a4 */ /* 0x000fe2000f8e020d */
[----:B------:R-:W-:Y:S02]  /*4cc0*/  @!UP0 UMOV UR5, UR8 ;  /* 0x0000000800058c82 */ /* 0x000fe40008000000 */
[----:B------:R-:W-:Y:S02]  /*4cd0*/  UIMAD UR14, UR5, UR15, UR14 ;  /* 0x0000000f050e72a4 */ /* 0x000fe4000f8e020e */
[----:B------:R-:W-:Y:S11]  /*4ce0*/  UIMAD UR13, UR6, UR42, UR13 ;  /* 0x0000002a060d72a4 */ /* 0x000ff6000f8e020d */
[----:B------:R-:W-:Y:S01]  /*4cf0*/  @!UPT UIADD3 URZ, UPT, UPT, URZ, URZ, URZ ;  /* 0x000000fffffff290 */ /* 0x000fe2000fffe0ff */
.L_x_78:
[----:B------:R-:W2:Y:S01]  /*4d00*/  @!UP2 LDCU.128 UR8, c[0x0][0xb10] ;  /* 0x00016200ff08a7ac */ /* 0x000ea20008000c00 */
[C---:B----4-:R-:W-:Y:S02]  /*4d10*/  ISETP.NE.U32.AND P1, PT, R4.reuse, RZ, PT ;  /* 0x000000ff0400720c */ /* 0x050fe40003f25070 */
[----:B------:R-:W-:Y:S02]  /*4d20*/  ISETP.NE.U32.AND P0, PT, R4, RZ, PT ;  /* 0x000000ff0400720c */ /* 0x000fe40003f05070 */
[C---:B------:R-:W-:Y:S02]  /*4d30*/  ISETP.NE.AND.EX P1, PT, R5.reuse, RZ, PT, P1 ;  /* 0x000000ff0500720c */ /* 0x040fe40003f25310 */
[----:B------:R-:W-:Y:S01]  /*4d40*/  ISETP.NE.AND.EX P0, PT, R5, RZ, PT, P0 ;  /* 0x000000ff0500720c */ /* 0x000fe20003f05300 */
[----:B------:R-:W3:Y:S01]  /*4d50*/  @!UP2 LDCU UR5, c[0x0][0xb0c] ;  /* 0x00016180ff05a7ac */ /* 0x000ee20008000800 */
[----:B------:R-:W-:Y:S01]  /*4d60*/  SHF.L.U32 R9, R15, 0x1f, RZ ;  /* 0x0000001f0f097819 */ /* 0x000fe200000006ff */
[----:B------:R-:W-:Y:S02]  /*4d70*/  USHF.L.U32 UR35, UR16, 0x7, URZ ;  /* 0x0000000710237899 */ /* 0x000fe400080006ff */
[----:B------:R-:W-:Y:S02]  /*4d80*/  USHF.L.U32 UR34, UR20, 0x6, URZ ;  /* 0x0000000614227899 */ /* 0x000fe400080006ff */
[----:B--2---:R-:W-:Y:S07]  /*4d90*/  UIMAD.WIDE.U32 UR6, UR14, UR8, URZ ;  /* 0x000000080e0672a5 */ /* 0x004fee000f8e00ff */
[----:B------:R-:W-:Y:S01]  /*4da0*/  @!UP2 UMOV UR4, UR7 ;  /* 0x000000070004ac82 */ /* 0x000fe20008000000 */
[----:B---3--:R-:W-:Y:S02]  /*4db0*/  @!UP2 UISETP.NE.AND UP0, UPT, UR5, 0x1, UPT ;  /* 0x000000010500a88c */ /* 0x008fe4000bf05270 */
[----:B------:R-:W-:Y:S02]  /*4dc0*/  @!UP2 USHF.R.U32.HI UR4, URZ, UR9, UR4 ;  /* 0x00000009ff04a299 */ /* 0x000fe40008011604 */
[----:B------:R-:W-:Y:S02]  /*4dd0*/  UIMAD.WIDE.U32 UR6, UR13, UR11, URZ ;  /* 0x0000000b0d0672a5 */ /* 0x000fe4000f8e00ff */
[----:B------:R-:W-:Y:S02]  /*4de0*/  @!UP2 USEL UR8, UR14, UR4, !UP0 ;  /* 0x000000040e08a287 */ /* 0x000fe4000c000000 */
[----:B------:R-:W-:Y:S03]  /*4df0*/  @!UP2 UISETP.NE.AND UP0, UPT, UR10, 0x1, UPT ;  /* 0x000000010a00a88c */ /* 0x000fe6000bf05270 */
[----:B------:R-:W-:Y:S02]  /*4e00*/  @!UP2 UMOV UR6, UR7 ;  /* 0x000000070006ac82 */ /* 0x000fe40008000000 */
[----:B------:R-:W2:Y:S02]  /*4e10*/  @!UP2 LDCU UR4, c[0x0][0xb20] ;  /* 0x00016400ff04a7ac */ /* 0x000ea40008000800 */
[----:B--2---:R-:W-:Y:S04]  /*4e20*/  @!UP2 USHF.R.U32.HI UR6, URZ, UR4, UR6 ;  /* 0x00000004ff06a299 */ /* 0x004fe80008011606 */
[----:B------:R-:W-:Y:S04]  /*4e30*/  @!UP2 USEL UR6, UR13, UR6, !UP0 ;  /* 0x000000060d06a287 */ /* 0x000fe8000c000000 */
[----:B------:R-:W-:Y:S02]  /*4e40*/  @!UP2 UIADD3 UR4, UPT, UPT, -UR8, UR6, URZ ;  /* 0x000000060804a290 */ /* 0x000fe4000fffe1ff */
[----:B------:R-:W-:Y:S02]  /*4e50*/  @!UP2 UIADD3 UR6, UPT, UPT, UR8, -UR6, URZ ;  /* 0x800000060806a290 */ /* 0x000fe4000fffe0ff */
[----:B------:R-:W-:Y:S02]  /*4e60*/  @!UP2 UIMAD UR14, UR4, UR5, UR14 ;  /* 0x00000005040ea2a4 */ /* 0x000fe4000f8e020e */
[----:B------:R-:W-:Y:S01]  /*4e70*/  @!UP2 UIMAD UR13, UR6, UR10, UR13 ;  /* 0x0000000a060da2a4 */ /* 0x000fe2000f8e020d */
[----:B------:R-:W-:Y:S11]  /*4e80*/  BRA.U UP3, `(.L_x_79) ;  /* 0x0000000103107547 */ /* 0x000ff6000b800000 */
[----:B------:R-:W-:Y:S04]  /*4e90*/  MOV R6, UR45 ;  /* 0x0000002d00067c02 */ /* 0x000fe80008000f00 */
[----:B------:R-:W-:Y:S04]  /*4ea0*/  SHF.L.U32 R6, R6, 0x1f, RZ ;  /* 0x0000001f06067819 */ /* 0x000fe800000006ff */
[----:B------:R-:W2:Y:S02]  /*4eb0*/  SYNCS.PHASECHK.TRANS64.TRYWAIT P2, [UR21+0x68], R6 ;  /* 0x00006806ff0075a7 */ /* 0x000ea40008041115 */
[----:B--2---:R-:W-:Y:S05]  /*4ec0*/  @!P2 BRA `(.L_x_80) ;  /* 0x000000400004a947 */ /* 0x004fea0003800000 */
.L_x_79:
[----:B------:R-:W-:Y:S05]  /*4ed0*/  @!P1 BRA `(.L_x_81) ;  /* 0x0000000000309947 */ /* 0x000fea0003800000 */
[----:B------:R-:W-:Y:S01]  /*4ee0*/  ISETP.NE.U32.AND P1, PT, R2, RZ, PT ;  /* 0x000000ff0200720c */ /* 0x000fe20003f25070 */
[----:B------:R-:W2:Y:S01]  /*4ef0*/  LDCU.64 UR4, c[0x0][0x358] ;  /* 0x00006b00ff0477ac */ /* 0x000ea20008000a00 */
[----:B------:R-:W-:Y:S02]  /*4f00*/  IMAD.MOV.U32 R26, RZ, RZ, 0x1 ;  /* 0x00000001ff1a7424 */ /* 0x000fe400078e00ff */
[----:B------:R-:W-:Y:S11]  /*4f10*/  ISETP.NE.AND.EX P1, PT, R3, RZ, PT, P1 ;  /* 0x000000ff0300720c */ /* 0x000ff60003f25310 */
[----:B------:R-:W-:Y:S02]  /*4f20*/  @!UPT UIADD3 URZ, UPT, UPT, URZ, URZ, URZ ;  /* 0x000000fffffff290 */ /* 0x000fe4000fffe0ff */
[----:B------:R-:W3:Y:S01]  /*4f30*/  @P1 LDC.64 R10, c[0x0][0x888] ;  /* 0x00022200ff0a1b82 */ /* 0x000ee20000000a00 */
[----:B-1----:R-:W-:Y:S04]  /*4f40*/  @P1 IMAD R0, R4, UR60, RZ ;  /* 0x0000003c04001c24 */ /* 0x002fe8000f8e02ff */
[----:B---3--:R-:W-:Y:S04]  /*4f50*/  @P1 IMAD.WIDE R10, R0, 0x4, R10 ;  /* 0x00000004000a1825 */ /* 0x008fe800078e020a */
[----:B------:R-:W-:Y:S01]  /*4f60*/  HFMA2 R0, -RZ, RZ, 0, 5.9604644775390625e-08 ;  /* 0x00000001ff007431 */ /* 0x000fe200000001ff */
[----:B--2--5:R2:W5:Y:S04]  /*4f70*/  @P1 LDG.E R27, desc[UR4][R10.64] ;  /* 0x000000040a1b1981 */ /* 0x024568000c1e1900 */
[----:B------:R-:W-:Y:S01]  /*4f80*/  @!P1 PRMT R26, R0, 0x7610, R26 ;  /* 0x00007610001a9816 */ /* 0x000fe2000000001a */
[----:B--2---:R-:W3:Y:S06]  /*4f90*/  @!P1 LDC R27, c[0x0][0x880] ;  /* 0x00022000ff1b9b82 */ /* 0x004eec0000000800 */
.L_x_81:
[----:B---3-5:R-:W-:Y:S01]  /*4fa0*/  @!P0 FSETP.EQ.AND P1, PT, R27, RZ, PT ;  /* 0x000000ff1b00820b */ /* 0x028fe20003f22000 */
[----:B------:R-:W-:Y:S01]  /*4fb0*/  @!UPT UIADD3 URZ, UPT, UPT, URZ, URZ, URZ ;  /* 0x000000fffffff290 */ /* 0x000fe2000fffe0ff */
[----:B------:R-:W-:Y:S11]  /*4fc0*/  @!P0 BRA `(.L_x_82) ;  /* 0x0000000000188947 */ /* 0x000ff60003800000 */
[----:B------:R-:W-:Y:S02]  /*4fd0*/  LOP3.LUT P0, RZ, R26, 0xff, RZ, 0xc0, !PT ;  /* 0x000000ff1aff7812 */ /* 0x000fe4000780c0ff */
[----:B------:R-:W-:Y:S04]  /*4fe0*/  ISETP.NE.U32.AND P1, PT, R2, RZ, PT ;  /* 0x000000ff0200720c */ /* 0x000fe80003f25070 */
[----:B------:R-:W-:Y:S04]  /*4ff0*/  ISETP.NE.AND.EX P1, PT, R3, RZ, PT, P1 ;  /* 0x000000ff0300720c */ /* 0x000fe80003f25310 */
[----:B------:R-:W-:Y:S03]  /*5000*/  PLOP3.LUT P1, PT, P1, PT, PT, 0x8, 0x80 ;  /* 0x000000000080781c */ /* 0x000fe60000f2e170 */
[----:B------:R-:W-:Y:S11]  /*5010*/  @P0 FSETP.EQ.AND P1, PT, R27, RZ, PT ;  /* 0x000000ff1b00020b */ /* 0x000ff60003f22000 */
[----:B------:R-:W-:Y:S02]  /*5020*/  @!UPT UIADD3 URZ, UPT, UPT, URZ, URZ, URZ ;  /* 0x000000fffffff290 */ /* 0x000fe4000fffe0ff */
.L_x_82:
[----:B------:R-:W2:Y:S01]  /*5030*/  SYNCS.PHASECHK.TRANS64.TRYWAIT P2, [UR21+0x40], R9 ;  /* 0x00004009ff0075a7 */ /* 0x000ea20008041115 */
[----:B------:R-:W-:Y:S04]  /*5040*/  ELECT P0, URZ, PT ;  /* 0x0000000000ff782f */ /* 0x000fe80003800000 */
[----:B------:R-:W-:Y:S11]  /*5050*/  PLOP3.LUT P1, PT, P1, P0, PT, 0xf2, 0x2f ;  /* 0x00000000002f781c */ /* 0x000ff60000f21e72 */
[----:B------:R-:W-:Y:S02]  /*5060*/  @!UPT UIADD3 URZ, UPT, UPT, URZ, URZ, URZ ;  /* 0x000000fffffff290 */ /* 0x000fe4000fffe0ff */
[----:B------:R-:W-:Y:S05]  /*5070*/  @!P1 IADD3 R8, P0, PT, R16, 0x580, RZ ;  /* 0x0000058010089810 */ /* 0x000fea0007f1e0ff */
[----:B-1----:R-:W-:Y:S01]  /*5080*/  @!P1 IMAD.X R6, RZ, RZ, R17, P0 ;  /* 0x000000ffff069224 */ /* 0x002fe200000e0611 */
[----:B--2---:R-:W-:Y:S07]  /*5090*/  @!P2 BRA `(.L_x_83) ;  /* 0x0000003c00a8a947 */ /* 0x004fee0003800000 */
.L_x_166:
[----:B------:R-:W-:Y:S01]  /*50a0*/  @!P1 R2UR UR5, R8 ;  /* 0x00000000080592ca */ /* 0x000fe200000e0000 */
[----:B------:R-:W-:Y:S01]  /*50b0*/  VOTEU.ALL UP0, P1 ;  /* 0x0000000000ff7886 */ /* 0x000fe20000800000 */
[----:B------:R-:W-:Y:S01]  /*50c0*/  @!P1 R2UR UR4, R6 ;  /* 0x00000000060492ca */ /* 0x000fe200000e0000 */
[----:B-1----:R-:W-:Y:S01]  /*50d0*/  @!P1 IMAD.MOV.U32 R0, RZ, RZ, 0x2000 ;  /* 0x00002000ff009424 */ /* 0x002fe200078e00ff */
[----:B------:R-:W-:Y:S01]  /*50e0*/  UMOV UR8, 0x0 ;  /* 0x0000000000087882 */ /* 0x000fe20000000000 */
[----:B------:R-:W-:Y:S01]  /*50f0*/  UMOV UR9, 0x10000000 ;  /* 0x1000000000097882 */ /* 0x000fe20000000000 */
[----:B------:R-:W-:Y:S01]  /*5100*/  @!UP0 UIADD3 UR32, UPT, UPT, UR21, 0x200, URZ ;  /* 0x0000020015208890 */ /* 0x000fe2000fffe0ff */
[----:B------:R-:W-:Y:S01]  /*5110*/  @!P1 IADD3 R8, P0, PT, R16, 0x580, RZ ;  /* 0x0000058010089810 */ /* 0x000fe20007f1e0ff */
[----:B------:R-:W-:Y:S01]  /*5120*/  VOTEU.ALL UP0, P1 ;  /* 0x0000000000ff7886 */ /* 0x000fe20000800000 */
[----:B------:R-:W-:Y:S01]  /*5130*/  UMOV UR36, UR60 ;  /* 0x0000003c00247c82 */ /* 0x000fe20008000000 */
[----:B------:R-:W-:Y:S02]  /*5140*/  UPRMT UR6, UR54, 0x654, UR33 ;  /* 0x0000065436067896 */ /* 0x000fe40008000021 */
[----:B------:R-:W-:Y:S02]  /*5150*/  @!P1 IMAD.X R6, RZ, RZ, R17, P0 ;  /* 0x000000ffff069224 */ /* 0x000fe400000e0611 */
[----:B------:R-:W-:Y:S02]  /*5160*/  IMAD.U32 R10, RZ, RZ, UR5 ;  /* 0x00000005ff0a7e24 */ /* 0x000fe4000f8e00ff */
[----:B------:R-:W-:Y:S03]  /*5170*/  IMAD.U32 R11, RZ, RZ, UR4 ;  /* 0x00000004ff0b7e24 */ /* 0x000fe6000f8e00ff */
[----:B------:R-:W-:Y:S02]  /*5180*/  @!P1 R2UR UR4, R10 ;  /* 0x000000000a0492ca */ /* 0x000fe400000e0000 */
[----:B------:R-:W-:Y:S11]  /*5190*/  @!P1 R2UR UR5, R11 ;  /* 0x000000000b0592ca */ /* 0x000ff600000e0000 */
[----:B------:R-:W-:Y:S02]  /*51a0*/  @!UPT UIADD3 URZ, UPT, UPT, URZ, URZ, URZ ;  /* 0x000000fffffff290 */ /* 0x000fe4000fffe0ff */
[----:B------:R1:W-:Y:S01]  /*51b0*/  @!UP0 UTMALDG.3D [UR32], [UR4], desc[UR8] ;  /* 0x00000820040085b4 */ /* 0x0003e20008011000 */
[----:B------:R1:W-:Y:S01]  /*51c0*/  @!P1 SYNCS.ARRIVE.TRANS64.RED.A0TR RZ, [UR21+0x20], R0 ;  /* 0x00002000ffff99a7 */ /* 0x0003e20008300415 */
[----:B------:R-:W-:Y:S01]  /*51d0*/  SYNCS.ARRIVE.TRANS64.RED.A1T0 RZ, [UR6], RZ ;  /* 0x000000ffffff79a7 */ /* 0x000fe20008100406 */
[----:B------:R-:W2:Y:S02]  /*51e0*/  SYNCS.PHASECHK.TRANS64.TRYWAIT P2, [UR21+0x48], R9 ;  /* 0x00004809ff0075a7 */ /* 0x000ea40008041115 */
[----:B-12---:R-:W-:Y:S05]  /*51f0*/  @!P2 BRA `(.L_x_84) ;  /* 0x0000003c0068a947 */ /* 0x006fea0003800000 */
.L_x_168:
        /* <DEDUP_REMOVED lines=8> */
[----:B------:R-:W-:Y:S01]  /*5280*/  @!UP0 UIADD3 UR24, UPT, UPT, UR21, 0x2200, URZ ;  /* 0x0000220015188890 */ /* 0x000fe2000fffe0ff */
[----:B------:R-:W-:Y:S01]  /*5290*/  VOTEU.ALL UP0, P1 ;  /* 0x0000000000ff7886 */ /* 0x000fe20000800000 */
[----:B------:R-:W-:Y:S01]  /*52a0*/  UMOV UR27, UR35 ;  /* 0x00000023001b7c82 */ /* 0x000fe20008000000 */
[----:B------:R-:W-:Y:S02]  /*52b0*/  UMOV UR28, UR60 ;  /* 0x0000003c001c7c82 */ /* 0x000fe40008000000 */
[----:B------:R-:W-:Y:S01]  /*52c0*/  IMAD.U32 R10, RZ, RZ, UR5 ;  /* 0x00000005ff0a7e24 */ /* 0x000fe2000f8e00ff */
[----:B------:R-:W-:Y:S01]  /*52d0*/  UPRMT UR6, UR54, 0x654, UR25 ;  /* 0x0000065436067896 */ /* 0x000fe20008000019 */
[----:B------:R-:W-:Y:S02]  /*52e0*/  IMAD.U32 R11, RZ, RZ, UR4 ;  /* 0x00000004ff0b7e24 */ /* 0x000fe4000f8e00ff */
[----:B------:R-:W-:Y:S01]  /*52f0*/  @!P1 IMAD.X R6, RZ, RZ, R17, P0 ;  /* 0x000000ffff069224 */ /* 0x000fe200000e0611 */
        /* <DEDUP_REMOVED lines=8> */
.L_x_170:
[----:B------:R-:W-:Y:S01]  /*5380*/  @!P1 R2UR UR5, R8 ;  /* 0x00000000080592ca */ /* 0x000fe200000e0000 */
[----:B------:R-:W-:Y:S01]  /*5390*/  VOTEU.ALL UP0, P1 ;  /* 0x0000000000ff7886 */ /* 0x000fe20000800000 */
[----:B------:R-:W-:Y:S01]  /*53a0*/  @!P1 R2UR UR4, R6 ;  /* 0x00000000060492ca */ /* 0x000fe200000e0000 */
[----:B-1----:R-:W-:Y:S01]  /*53b0*/  @!P1 IMAD.MOV.U32 R0, RZ, RZ, 0x2000 ;  /* 0x00002000ff009424 */ /* 0x002fe200078e00ff */
[----:B------:R-:W-:Y:S01]  /*53c0*/  UMOV UR8, 0x0 ;  /* 0x0000000000087882 */ /* 0x000fe20000000000 */
[----:B------:R-:W-:Y:S01]  /*53d0*/  UMOV UR9, 0x10000000 ;  /* 0x1000000000097882 */ /* 0x000fe20000000000 */
[----:B------:R-:W-:Y:S01]  /*53e0*/  @!UP0 UIADD3 UR18, UPT, UPT, UR34, 0x20, URZ ;  /* 0x0000002022128890 */ /* 0x000fe2000fffe0ff */
[----:B------:R-:W-:Y:S01]  /*53f0*/  VIADD R14, R14, 0x1 ;  /* 0x000000010e0e7836 */ /* 0x000fe20000000000 */
[----:B------:R-:W-:Y:S01]  /*5400*/  @!UP0 UIADD3 UR16, UPT, UPT, UR21, 0x4200, URZ ;  /* 0x0000420015108890 */ /* 0x000fe2000fffe0ff */
[----:B------:R-:W-:Y:S01]  /*5410*/  VOTEU.ALL UP0, P1 ;  /* 0x0000000000ff7886 */ /* 0x000fe20000800000 */
[----:B------:R-:W-:Y:S01]  /*5420*/  UMOV UR19, UR35 ;  /* 0x0000002300137c82 */ /* 0x000fe20008000000 */
[----:B------:R-:W-:Y:S02]  /*5430*/  UMOV UR20, UR60 ;  /* 0x0000003c00147c82 */ /* 0x000fe40008000000 */
[----:B------:R-:W-:Y:S01]  /*5440*/  IMAD.U32 R10, RZ, RZ, UR5 ;  /* 0x00000005ff0a7e24 */ /* 0x000fe2000f8e00ff */
[----:B------:R-:W-:Y:S01]  /*5450*/  UPRMT UR6, UR54, 0x654, UR17 ;  /* 0x0000065436067896 */ /* 0x000fe20008000011 */
        /* <DEDUP_REMOVED lines=9> */
.L_x_172:
[----:B------:R-:W-:Y:S01]  /*54f0*/  @!P1 IADD3 R6, P0, PT, R16, 0x580, RZ ;  /* 0x0000058010069810 */ /* 0x000fe20007f1e0ff */
[----:B------:R-:W-:Y:S01]  /*5500*/  VOTEU.ALL UP0, P1 ;  /* 0x0000000000ff7886 */ /* 0x000fe20000800000 */
[----:B------:R-:W-:Y:S01]  /*5510*/  UMOV UR6, 0x0 ;  /* 0x0000000000067882 */ /* 0x000fe20000000000 */
[----:B------:R-:W-:Y:S01]  /*5520*/  UMOV UR7, 0x10000000 ;  /* 0x1000000000077882 */ /* 0x000fe20000000000 */
[----:B------:R-:W-:Y:S01]  /*5530*/  @!P1 R2UR UR5, R6 ;  /* 0x00000000060592ca */ /* 0x000fe200000e0000 */
[----:B-1----:R-:W-:Y:S01]  /*5540*/  @!P1 IMAD.X R0, RZ, RZ, R17, P0 ;  /* 0x000000ffff009224 */ /* 0x002fe200000e0611 */
[----:B------:R-:W-:Y:S01]  /*5550*/  @!UP0 UIADD3 UR10, UPT, UPT, UR34, 0x30, URZ ;  /* 0x00000030220a8890 */ /* 0x000fe2000fffe0ff */
[----:B------:R-:W-:Y:S01]  /*5560*/  R2UR UR18, R53 ;  /* 0x00000000351272ca */ /* 0x000fe200000e0000 */
[----:B------:R-:W-:Y:S01]  /*5570*/  @!UP0 UIADD3 UR8, UPT, UPT, UR21, 0x6200, URZ ;  /* 0x0000620015088890 */ /* 0x000fe2000fffe0ff */
[----:B------:R-:W-:Y:S01]  /*5580*/  R2UR UR16, R54 ;  /* 0x00000000361072ca */ /* 0x000fe200000e0000 */
[----:B------:R-:W-:Y:S01]  /*5590*/  @!UP0 UIADD3 UR9, UPT, UPT, UR21, 0x38, URZ ;  /* 0x0000003815098890 */ /* 0x000fe2000fffe0ff */
[----:B------:R-:W-:Y:S01]  /*55a0*/  @!P1 R2UR UR4, R0 ;  /* 0x00000000000492ca */ /* 0x000fe200000e0000 */
[----:B------:R-:W-:Y:S01]  /*55b0*/  VOTEU.ALL UP0, P1 ;  /* 0x0000000000ff7886 */ /* 0x000fe20000800000 */
[----:B------:R-:W-:Y:S01]  /*55c0*/  UMOV UR11, UR35 ;  /* 0x00000023000b7c82 */ /* 0x000fe20008000000 */
[----:B------:R-:W-:Y:S01]  /*55d0*/  UMOV UR12, UR60 ;  /* 0x0000003c000c7c82 */ /* 0x000fe20008000000 */
[C---:B------:R-:W-:Y:S01]  /*55e0*/  ISETP.NE.AND P0, PT, R14.reuse, 0x2, PT ;  /* 0x000000020e00780c */ /* 0x040fe20003f05270 */
[----:B------:R-:W-:Y:S01]  /*55f0*/  UPLOP3.LUT UP3, UPT, UPT, UPT, UPT, 0x80, 0x8 ;  /* 0x000000000008789c */ /* 0x000fe20003f6f070 */
[----:B------:R-:W-:Y:S01]  /*5600*/  IMAD.U32 R8, RZ, RZ, UR5 ;  /* 0x00000005ff087e24 */ /* 0x000fe2000f8e00ff */
[----:B------:R-:W-:Y:S01]  /*5610*/  LOP3.LUT R15, R15, 0x1, RZ, 0x3c, !PT ;  /* 0x000000010f0f7812 */ /* 0x000fe200078e3cff */
[----:B------:R-:W-:Y:S01]  /*5620*/  UMOV UR60, UR29 ;  /* 0x0000001d003c7c82 */ /* 0x000fe20008000000 */
[----:B------:R-:W-:Y:S01]  /*5630*/  SEL R0, RZ, 0x1, P0 ;  /* 0x00000001ff007807 */ /* 0x000fe20000000000 */
[----:B------:R-:W-:Y:S01]  /*5640*/  UIADD3 UR20, UPT, UPT, UR13, UR18, URZ ;  /* 0x000000120d147290 */ /* 0x000fe2000fffe0ff */
[----:B------:R-:W-:Y:S01]  /*5650*/  SEL R14, R14, RZ, P0 ;  /* 0x000000ff0e0e7207 */ /* 0x000fe20000000000 */
[----:B------:R-:W-:Y:S01]  /*5660*/  UIADD3 UR16, UPT, UPT, UR14, UR16, URZ ;  /* 0x000000100e107290 */ /* 0x000fe2000fffe0ff */
[----:B------:R-:W-:Y:S01]  /*5670*/  IMAD.U32 R9, RZ, RZ, UR4 ;  /* 0x00000004ff097e24 */ /* 0x000fe2000f8e00ff */
[----:B------:R-:W-:Y:S02]  /*5680*/  @!P1 R2UR UR4, R8 ;  /* 0x00000000080492ca */ /* 0x000fe400000e0000 */
[----:B------:R-:W-:Y:S02]  /*5690*/  LOP3.LUT R13, R13, R0, RZ, 0x3c, !PT ;  /* 0x000000000d0d7212 */ /* 0x000fe400078e3cff */
[----:B------:R-:W-:Y:S11]  /*56a0*/  @!P1 R2UR UR5, R9 ;  /* 0x00000000090592ca */ /* 0x000ff600000e0000 */
[----:B------:R-:W-:Y:S02]  /*56b0*/  @!UPT UIADD3 URZ, UPT, UPT, URZ, URZ, URZ ;  /* 0x000000fffffff290 */ /* 0x000fe4000fffe0ff */
[----:B------:R2:W-:Y:S01]  /*56c0*/  @!UP0 UTMALDG.3D [UR8], [UR4], desc[UR6] ;  /* 0x00000608040085b4 */ /* 0x0005e20008011000 */
[----:B------:R2:W-:Y:S01]  /*56d0*/  @!P1 SYNCS.ARRIVE.TRANS64.RED.A0TR RZ, [UR21+0x38], R7 ;  /* 0x00003807ffff99a7 */ /* 0x0005e20008300415 */
[----:B------:R-:W-:Y:S01]  /*56e0*/  SYNCS.ARRIVE.TRANS64.RED.A1T0 RZ, [UR37], RZ ;  /* 0x000000ffffff79a7 */ /* 0x000fe20008100425 */
[----:B------:R-:W-:Y:S05]  /*56f0*/  BRA.U UP1, `(.L_x_87) ;  /* 0xfffffff101607547 */ /* 0x000fea000b83ffff */
[----:B------:R-:W-:-:S04]  /*5700*/  SHF.L.U32 R2, R15, 0x1f, RZ ;  /* 0x0000001f0f027819 */ /* 0x000fc800000006ff */
[----:B------:R-:W1:Y:S02]  /*5710*/  SYNCS.PHASECHK.TRANS64.TRYWAIT P0, [UR21+0x40], R2 ;  /* 0x00004002ff0075a7 */ /* 0x000e640008001115 */
[----:B-1----:R-:W-:Y:S05]  /*5720*/  @!P0 BRA `(.L_x_88) ;  /* 0x0000003800648947 */ /* 0x002fea0003800000 */
.L_x_174:
[----:B------:R-:W3:Y:S02]  /*5730*/  SYNCS.PHASECHK.TRANS64.TRYWAIT P0, [UR21+0x48], R2 ;  /* 0x00004802ff0075a7 */ /* 0x000ee40008001115 */
[----:B---3--:R-:W-:Y:S05]  /*5740*/  @!P0 BRA `(.L_x_89) ;  /* 0x0000003800748947 */ /* 0x008fea0003800000 */
.L_x_176:
[----:B------:R-:W3:Y:S02]  /*5750*/  SYNCS.PHASECHK.TRANS64.TRYWAIT P0, [UR21+0x50], R2 ;  /* 0x00005002ff0075a7 */ /* 0x000ee40008001115 */
[----:B---3--:R-:W-:Y:S05]  /*5760*/  @!P0 BRA `(.L_x_90) ;  /* 0x0000003800848947 */ /* 0x008fea0003800000 */
.L_x_178:
[----:B-1----:R-:W-:-:S07]  /*5770*/  MOV R0, UR21 ;  /* 0x0000001500007c02 */ /* 0x002fce0008000f00 */
.L_x_91:
[----:B-1----:R-:W-:-:S04]  /*5780*/  SHF.L.U32 R2, R15, 0x1f, RZ ;  /* 0x0000001f0f027819 */ /* 0x002fc800000006ff */
[----:B------:R1:W3:Y:S03]  /*5790*/  SYNCS.PHASECHK.TRANS64.TRYWAIT P0, [R0+URZ+0x58], R2 ;  /* 0x00005802000075a7 */ /* 0x0002e600080011ff */
[----:B---3--:R-:W-:Y:S05]  /*57a0*/  @!P0 NANOSLEEP.SYNCS 0x989680 ;  /* 0x009896800000895d */ /* 0x008fea0003900000 */
[----:B------:R-:W3:Y:S02]  /*57b0*/  @!P0 SYNCS.PHASECHK.TRANS64 P0, [R0+URZ+0x58], R2 ;  /* 0x00005802000085a7 */ /* 0x000ee400080010ff */
[----:B--23--:R-:W-:Y:S05]  /*57c0*/  @P0 EXIT ;  /* 0x000000000000094d */ /* 0x00cfea0003800000 */
[----:B------:R-:W-:Y:S05]  /*57d0*/  BRA `(.L_x_91) ;  /* 0xfffffffc00e87947 */ /* 0x000fea000383ffff */
.L_x_76:
[----:B------:R-:W-:-:S06]  /*57e0*/  UISETP.GE.AND UP0, UPT, UR17, 0x4, UPT ;  /* 0x000000041100788c */ /* 0x000fcc000bf06270 */
[----:B------:R-:W-:-:S13]  /*57f0*/  PLOP3.LUT P0, PT, PT, PT, UP0, 0x80, 0x8 ;  /* 0x000000000008781c */ /* 0x000fda0003f0f008 */
[----:B------:R-:W-:Y:S05]  /*5800*/  @!P0 EXIT ;  /* 0x000000000000894d */ /* 0x000fea0003800000 */
[----:B------:R-:W-:Y:S01]  /*5810*/  BAR.SYNC.DEFER_BLOCKING 0x6, 0xa0 ;  /* 0x0182800000007b1d */ /* 0x000fe20000010000 */
[C---:B------:R-:W-:Y:S01]  /*5820*/  IMAD.SHL.U32 R2, R65.reuse, 0x10, RZ ;  /* 0x0000001041027824 */ /* 0x040fe200078e00ff */
[C---:B------:R-:W-:Y:S01]  /*5830*/  SHF.L.U32 R23, R65.reuse, 0x10, RZ ;  /* 0x0000001041177819 */ /* 0x040fe200000006ff */
[C---:B------:R-:W-:Y:S01]  /*5840*/  IMAD.SHL.U32 R64, R65.reuse, 0x2, RZ ;  /* 0x0000000241407824 */ /* 0x040fe200078e00ff */
[C---:B------:R-:W-:Y:S01]  /*5850*/  LOP3.LUT R66, R65.reuse, 0x60, RZ, 0xc0, !PT ;  /* 0x0000006041427812 */ /* 0x040fe200078ec0ff */
[----:B------:R-:W-:Y:S01]  /*5860*/  HFMA2 R60, -RZ, RZ, 0, 0 ;  /* 0x00000000ff3c7431 */ /* 0x000fe200000001ff */
[----:B------:R-:W-:Y:S02]  /*5870*/  UMOV UR43, 0x400 ;  /* 0x00000400002b7882 */ /* 0x000fe40000000000 */
[----:B------:R-:W1:Y:S01]  /*5880*/  LDC.64 R50, c[0x0][0x8b0] ;  /* 0x00022c00ff327b82 */ /* 0x000e620000000a00 */
[----:B------:R-:W-:Y:S01]  /*5890*/  ULEA UR43, UR54, UR43, 0x18 ;  /* 0x0000002b362b7291 */ /* 0x000fe2000f8ec0ff */
[----:B------:R-:W-:Y:S01]  /*58a0*/  LOP3.LUT R3, R2, 0x60, RZ, 0xc0, !PT ;  /* 0x0000006002037812 */ /* 0x000fe200078ec0ff */
[----:B------:R-:W2:Y:S01]  /*58b0*/  LDCU.64 UR6, c[0x0][0x890] ;  /* 0x00011200ff0677ac */ /* 0x000ea20008000a00 */
[----:B------:R-:W-:Y:S01]  /*58c0*/  LOP3.LUT R63, R65, 0x2, RZ, 0xc0, !PT ;  /* 0x00000002413f7812 */ /* 0x000fe200078ec0ff */
[----:B------:R-:W-:Y:S01]  /*58d0*/  IMAD.MOV.U32 R61, RZ, RZ, 0x1 ;  /* 0x00000001ff3d7424 */ /* 0x000fe200078e00ff */
[----:B------:R-:W-:Y:S01]  /*58e0*/  LOP3.LUT R64, R3, 0xc, R64, 0xf8, !PT ;  /* 0x0000000c03407812 */ /* 0x000fe200078ef840 */
[----:B------:R-:W-:Y:S01]  /*58f0*/  UIADD3 UR4, UPT, UPT, UR43, 0x200, URZ ;  /* 0x000002002b047890 */ /* 0x000fe2000fffe0ff */
[----:B------:R-:W3:Y:S01]  /*5900*/  LDC.64 R48, c[0x0][0x8a8] ;  /* 0x00022a00ff307b82 */ /* 0x000ee20000000a00 */
[----:B------:R-:W-:Y:S01]  /*5910*/  LOP3.LUT R23, R23, 0x600000, RZ, 0xc0, !PT ;  /* 0x0060000017177812 */ /* 0x000fe200078ec0ff */
[----:B------:R-:W-:Y:S01]  /*5920*/  IMAD.MOV.U32 R22, RZ, RZ, RZ ;  /* 0x000000ffff167224 */ /* 0x000fe200078e00ff */
[----:B------:R-:W-:Y:S01]  /*5930*/  LOP3.LUT R64, R64, 0x790, R2, 0xf8, !PT ;  /* 0x0000079040407812 */ /* 0x000fe200078ef802 */
[----:B------:R-:W-:Y:S01]  /*5940*/  IMAD.MOV.U32 R57, RZ, RZ, RZ ;  /* 0x000000ffff397224 */ /* 0x000fe200078e00ff */
[----:B------:R-:W-:Y:S01]  /*5950*/  LOP3.LUT R65, R65, 0x4, RZ, 0xc0, !PT ;  /* 0x0000000441417812 */ /* 0x000fe200078ec0ff */
[----:B------:R-:W-:Y:S01]  /*5960*/  IMAD.U32 R55, RZ, RZ, UR4 ;  /* 0x00000004ff377e24 */ /* 0x000fe2000f8e00ff */
[----:B------:R-:W-:Y:S01]  /*5970*/  MOV R59, RZ ;  /* 0x000000ff003b7202 */ /* 0x000fe20000000f00 */
[----:B------:R-:W4:Y:S01]  /*5980*/  LDCU UR55, c[0x0][0x370] ;  /* 0x00006e00ff3777ac */ /* 0x000f220008000800 */
[----:B------:R-:W4:Y:S02]  /*5990*/  LDS R0, [UR43+0x120] ;  /* 0x0001202bff007984 */ /* 0x000f240008000800 */
[----:B------:R-:W-:Y:S01]  /*59a0*/  LEA R64, R64, R55, 0x2 ;  /* 0x0000003740407211 */ /* 0x000fe200078e10ff */
[----:B------:R-:W1:Y:S01]  /*59b0*/  LDCU UR42, c[0x0][0xb0c] ;  /* 0x00016180ff2a77ac */ /* 0x000e620008000800 */
[----:B--2---:R-:W-:Y:S01]  /*59c0*/  IMAD.U32 R68, RZ, RZ, UR6 ;  /* 0x00000006ff447e24 */ /* 0x004fe2000f8e00ff */
[----:B------:R-:W-:-:S02]  /*59d0*/  MOV R67, UR7 ;  /* 0x0000000700437c02 */ /* 0x000fc40008000f00 */
[--C-:B------:R-:W-:Y:S01]  /*59e0*/  IMAD R63, R63, -0x10, R64.reuse ;  /* 0xfffffff03f3f7824 */ /* 0x100fe200078e0240 */
[----:B------:R-:W2:Y:S01]  /*59f0*/  LDCU UR38, c[0x0][0xb30] ;  /* 0x00016600ff2677ac */ /* 0x000ea20008000800 */
[----:B------:R-:W-:Y:S01]  /*5a00*/  IMAD R62, R65, -0x10, R64 ;  /* 0xfffffff0413e7824 */ /* 0x000fe200078e0240 */
[----:B------:R-:W1:Y:S01]  /*5a10*/  LDCU.64 UR52, c[0x0][0x888] ;  /* 0x00011100ff3477ac */ /* 0x000e620008000a00 */
[----:B------:R-:W1:Y:S01]  /*5a20*/  LDCU.64 UR40, c[0x0][0xb28] ;  /* 0x00016500ff2877ac */ /* 0x000e620008000a00 */
[----:B------:R-:W1:Y:S01]  /*5a30*/  LDCU.128 UR56, c[0x0][0xb10] ;  /* 0x00016200ff3877ac */ /* 0x000e620008000c00 */
[----:B------:R-:W1:Y:S01]  /*5a40*/  LDCU UR47, c[0x0][0x374] ;  /* 0x00006e80ff2f77ac */ /* 0x000e620008000800 */
[----:B------:R-:W-:Y:S01]  /*5a50*/  UMOV UR46, URZ ;  /* 0x000000ff002e7c82 */ /* 0x000fe20008000000 */
[----:B------:R-:W-:Y:S01]  /*5a60*/  UMOV UR45, URZ ;  /* 0x000000ff002d7c82 */ /* 0x000fe20008000000 */
[----:B-1234-:R-:W-:-:S07]  /*5a70*/  IMAD.IADD R23, R0, 0x1, R23 ;  /* 0x0000000100177824 */ /* 0x01efce00078e0217 */
.L_x_135:
[----:B------:R-:W-:Y:S02]  /*5a80*/  LEA R3, R57, UR43, 0x3 ;  /* 0x0000002b39037c11 */ /* 0x000fe4000f8e18ff */
[----:B------:R-:W-:Y:S02]  /*5a90*/  SHF.L.U32 R0, R59, 0x1f, RZ ;  /* 0x0000001f3b007819 */ /* 0x000fe400000006ff */
[----:B-1----:R-:W-:Y:S02]  /*5aa0*/  LEA R4, R57, UR43, 0x4 ;  /* 0x0000002b39047c11 */ /* 0x002fe4000f8e20ff */
[----:B------:R-:W1:Y:S02]  /*5ab0*/  SYNCS.PHASECHK.TRANS64.TRYWAIT P0, [R3+URZ+0x70], R0 ;  /* 0x00007000030075a7 */ /* 0x000e6400080011ff */
[----:B-12---:R-:W-:Y:S05]  /*5ac0*/  @!P0 BRA `(.L_x_92) ;  /* 0x0000003400c48947 */ /* 0x006fea0003800000 */
.L_x_179:
[----:B------:R-:W2:Y:S01]  /*5ad0*/  LDS.128 R4, [R4+0x100] ;  /* 0x0001000004047984 */ /* 0x000ea20000000c00 */
[----:B------:R-:W-:Y:S01]  /*5ae0*/  UISETP.GE.AND UP0, UPT, UR39, 0x1, UPT ;  /* 0x000000012700788c */ /* 0x000fe2000bf06270 */
[----:B------:R-:W-:Y:S01]  /*5af0*/  @!PT LDS RZ, [RZ] ;  /* 0x00000000fffff984 */ /* 0x000fe20000000800 */
[----:B------:R-:W-:Y:S01]  /*5b00*/  @!PT LDS RZ, [RZ] ;  /* 0x00000000fffff984 */ /* 0x000fe20000000800 */
[----:B------:R-:W-:Y:S01]  /*5b10*/  @!PT LDS RZ, [RZ] ;  /* 0x00000000fffff984 */ /* 0x000fe20000000800 */
[----:B------:R-:W-:Y:S01]  /*5b20*/  @!PT LDS RZ, [RZ] ;  /* 0x00000000fffff984 */ /* 0x000fe20000000800 */
[----:B------:R3:W-:Y:S06]  /*5b30*/  MEMBAR.ALL.CTA ;  /* 0x0000000000007992 */ /* 0x0007ec0000008000 */
[----:B---3--:R-:W3:Y:S01]  /*5b40*/  FENCE.VIEW.ASYNC.S ;  /* 0x00000000000073c6 */ /* 0x008ee20000000000 */
[----:B--2---:R-:W-:Y:S11]  /*5b50*/  LOP3.LUT P0, RZ, R6, 0x1, RZ, 0xc0, !PT ;  /* 0x0000000106ff7812 */ /* 0x004ff6000780c0ff */
[----:B------:R-:W-:Y:S02]  /*5b60*/  @!UPT UIADD3 URZ, UPT, UPT, URZ, URZ, URZ ;  /* 0x000000fffffff290 */ /* 0x000fe4000fffe0ff */
[----:B---3--:R-:W-:Y:S01]  /*5b70*/  VOTEU.ANY UP1, P0 ;  /* 0x0000000000ff7886 */ /* 0x008fe20000020100 */
[----:B------:R-:W-:Y:S01]  /*5b80*/  PLOP3.LUT P0, PT, PT, PT, UP1, 0x80, 0x8 ;  /* 0x000000000008781c */ /* 0x000fe20003f0f018 */
[----:B------:R-:W-:Y:S11]  /*5b90*/  UP2UR UR62, UPR, URZ, 0x2 ;  /* 0x00000002ff3e7883 */ /* 0x000ff60008000000 */
[----:B------:R-:W-:Y:S01]  /*5ba0*/  @!UPT UIADD3 URZ, UPT, UPT, URZ, URZ, URZ ;  /* 0x000000fffffff290 */ /* 0x000fe2000fffe0ff */
[----:B-1----:R-:W-:Y:S02]  /*5bb0*/  @P0 SHF.R.U32.HI R0, RZ, 0x10, R5 ;  /* 0x00000010ff000819 */ /* 0x002fe40000011605 */
        /* <DEDUP_REMOVED lines=12> */
[----:B------:R-:W2:Y:S01]  /*5c80*/  LDCU UR12, c[0x0][0xb20] ;  /* 0x00016400ff0c77ac */ /* 0x000ea20008000800 */
[----:B------:R-:W-:Y:S02]  /*5c90*/  UIMAD.WIDE.U32 UR4, UR47, UR59, URZ ;  /* 0x0000003b2f0472a5 */ /* 0x000fe4000f8e00ff */
[----:B------:R-:W-:Y:S02]  /*5ca0*/  UIMAD.WIDE.U32 UR6, UR55, UR56, URZ ;  /* 0x00000038370672a5 */ /* 0x000fe4000f8e00ff */
[----:B------:R-:W-:Y:S02]  /*5cb0*/  UISETP.NE.AND UP0, UPT, UR58, 0x1, UPT ;  /* 0x000000013a00788c */ /* 0x000fe4000bf05270 */
[----:B------:R-:W-:Y:S02]  /*5cc0*/  UIMAD.WIDE.U32 UR8, UR36, UR59, URZ ;  /* 0x0000003b240872a5 */ /* 0x000fe4000f8e00ff */
[----:B------:R-:W-:Y:S02]  /*5cd0*/  UIMAD.WIDE.U32 UR10, UR37, UR56, URZ ;  /* 0x00000038250a72a5 */ /* 0x000fe4000f8e00ff */
[----:B------:R-:W-:Y:S02]  /*5ce0*/  UISETP.NE.AND UP1, UPT, UR42, 0x1, UPT ;  /* 0x000000012a00788c */ /* 0x000fe4000bf25270 */
[----:B------:R-:W-:Y:S01]  /*5cf0*/  UISETP.NE.AND UP2, UPT, UR39, 0x1, UPT ;  /* 0x000000012700788c */ /* 0x000fe2000bf45270 */
[----:B------:R-:W-:Y:S02]  /*5d00*/  UMOV UR4, UR5 ;  /* 0x0000000500047c82 */ /* 0x000fe40008000000 */
[----:B--2---:R-:W-:Y:S03]  /*5d10*/  USHF.R.U32.HI UR5, URZ, UR12, UR4 ;  /* 0x0000000cff057299 */ /* 0x004fe60008011604 */
[----:B------:R-:W-:Y:S02]  /*5d20*/  UMOV UR4, UR7 ;  /* 0x0000000700047c82 */ /* 0x000fe40008000000 */
[----:B------:R-:W-:Y:S02]  /*5d30*/  USHF.R.U32.HI UR7, URZ, UR57, UR4 ;  /* 0x00000039ff077299 */ /* 0x000fe40008011604 */
[----:B------:R-:W-:Y:S02]  /*5d40*/  USEL UR4, UR47, UR5, !UP0 ;  /* 0x000000052f047287 */ /* 0x000fe4000c000000 */
[----:B------:R-:W-:Y:S01]  /*5d50*/  USEL UR7, UR55, UR7, !UP1 ;  /* 0x0000000737077287 */ /* 0x000fe2000c800000 */
[----:B------:R-:W-:Y:S01]  /*5d60*/  UMOV UR5, UR9 ;  /* 0x0000000900057c82 */ /* 0x000fe20008000000 */
[----:B------:R-:W-:Y:S02]  /*5d70*/  UIMAD.WIDE.U32 UR8, UR4, UR40, URZ ;  /* 0x00000028040872a5 */ /* 0x000fe4000f8e00ff */
[----:B------:R-:W-:Y:S03]  /*5d80*/  USHF.R.U32.HI UR6, URZ, UR12, UR5 ;  /* 0x0000000cff067299 */ /* 0x000fe60008011605 */
[----:B------:R-:W-:Y:S01]  /*5d90*/  UMOV UR5, UR11 ;  /* 0x0000000b00057c82 */ /* 0x000fe20008000000 */
[----:B------:R-:W-:Y:S02]  /*5da0*/  UIMAD.WIDE.U32 UR10, UR7, UR40, URZ ;  /* 0x00000028070a72a5 */ /* 0x000fe4000f8e00ff */
[----:B------:R-:W-:Y:S02]  /*5db0*/  USHF.R.U32.HI UR12, URZ, UR57, UR5 ;  /* 0x00000039ff0c7299 */ /* 0x000fe40008011605 */
[----:B------:R-:W-:Y:S01]  /*5dc0*/  USEL UR6, UR36, UR6, !UP0 ;  /* 0x0000000624067287 */ /* 0x000fe2000c000000 */
[----:B------:R-:W-:Y:S02]  /*5dd0*/  UMOV UR5, UR9 ;  /* 0x0000000900057c82 */ /* 0x000fe40008000000 */
[----:B------:R-:W-:Y:S01]  /*5de0*/  UMOV UR10, UR11 ;  /* 0x0000000b000a7c82 */ /* 0x000fe20008000000 */
[----:B------:R-:W-:Y:S02]  /*5df0*/  @UP2 USHF.R.U32.HI UR4, URZ, UR41, UR5 ;  /* 0x00000029ff042299 */ /* 0x000fe40008011605 */
[----:B------:R-:W-:Y:S02]  /*5e00*/  @UP2 USHF.R.U32.HI UR7, URZ, UR41, UR10 ;  /* 0x00000029ff072299 */ /* 0x000fe4000801160a */
[----:B------:R-:W-:Y:S02]  /*5e10*/  UIMAD UR4, UR39, UR4, URZ ;  /* 0x00000004270472a4 */ /* 0x000fe4000f8e02ff */
        /* <DEDUP_REMOVED lines=8> */
[----:B------:R-:W-:Y:S02]  /*5ea0*/  USEL UR11, UR6, UR4, !UP2 ;  /* 0x00000004060b7287 */ /* 0x000fe4000d000000 */
[----:B------:R-:W-:Y:S02]  /*5eb0*/  UIADD3 UR8, UPT, UPT, -UR5, URZ, URZ ;  /* 0x000000ff05087290 */ /* 0x000fe4000fffe1ff */
[----:B------:R-:W-:Y:S01]  /*5ec0*/  UIADD3 UR10, UPT, UPT, -UR11, URZ, URZ ;  /* 0x000000ff0b0a7290 */ /* 0x000fe2000fffe1ff */
[----:B------:R-:W-:Y:S01]  /*5ed0*/  @!UP0 UMOV UR4, UR9 ;  /* 0x0000000900048c82 */ /* 0x000fe20008000000 */
[----:B------:R-:W-:Y:S02]  /*5ee0*/  UIADD3 UR9, UPT, UPT, -UR6, URZ, URZ ;  /* 0x000000ff06097290 */ /* 0x000fe4000fffe1ff */
[----:B------:R-:W-:Y:S02]  /*5ef0*/  @!UP0 USHF.R.U32.HI UR4, URZ, UR41, UR4 ;  /* 0x00000029ff048299 */ /* 0x000fe40008011604 */
[----:B------:R-:W-:Y:S02]  /*5f00*/  UIMAD UR10, UR39, UR10, UR6 ;  /* 0x0000000a270a72a4 */ /* 0x000fe4000f8e0206 */
[----:B------:R-:W-:Y:S04]  /*5f10*/  @!UP0 USEL UR4, UR5, UR4, !UP2 ;  /* 0x0000000405048287 */ /* 0x000fe8000d000000 */
[----:B------:R-:W-:Y:S02]  /*5f20*/  @!UP0 UIMAD UR10, UR7, UR10, UR4 ;  /* 0x0000000a070a82a4 */ /* 0x000fe4000f8e0204 */
[----:B------:R-:W-:Y:S02]  /*5f30*/  @!UP0 UIADD3 UR11, UPT, UPT, UR11, -UR4, URZ ;  /* 0x800000040b0b8290 */ /* 0x000fe4000fffe0ff */
[----:B------:R-:W-:Y:S02]  /*5f40*/  UIMAD UR7, UR42, UR8, UR37 ;  /* 0x000000082a0772a4 */ /* 0x000fe4000f8e0225 */
[----:B------:R-:W-:Y:S02]  /*5f50*/  @!UP0 UIMAD UR6, UR11, UR39, UR5 ;  /* 0x000000270b0682a4 */ /* 0x000fe4000f8e0205 */
[----:B------:R-:W-:Y:S01]  /*5f60*/  UIMAD UR4, UR58, UR9, UR36 ;  /* 0x000000093a0472a4 */ /* 0x000fe2000f8e0224 */
[----:B------:R-:W-:Y:S02]  /*5f70*/  @!UP0 UMOV UR5, UR10 ;  /* 0x0000000a00058c82 */ /* 0x000fe40008000000 */
[----:B------:R-:W-:Y:S02]  /*5f80*/  UIMAD UR37, UR5, UR42, UR7 ;  /* 0x0000002a052572a4 */ /* 0x000fe4000f8e0207 */
[----:B------:R-:W-:Y:S11]  /*5f90*/  UIMAD UR36, UR6, UR58, UR4 ;  /* 0x0000003a062472a4 */ /* 0x000ff6000f8e0204 */
[----:B------:R-:W-:Y:S01]  /*5fa0*/  @!UPT UIADD3 URZ, UPT, UPT, URZ, URZ, URZ ;  /* 0x000000fffffff290 */ /* 0x000fe2000fffe0ff */
.L_x_93:
[----:B------:R-:W-:Y:S01]  /*5fb0*/  UISETP.NE.AND UP0, UPT, UR38, 0x1, UPT ;  /* 0x000000012600788c */ /* 0x000fe2000bf05270 */
[----:B------:R-:W-:Y:S01]  /*5fc0*/  LOP3.LUT P0, RZ, R55, 0x1b0, RZ, 0xc0, !PT ;  /* 0x000001b037ff7812 */ /* 0x000fe2000780c0ff */
[----:B------:R-:W-:Y:S01]  /*5fd0*/  USHF.L.U32 UR50, UR16, 0x7, URZ ;  /* 0x0000000710327899 */ /* 0x000fe200080006ff */
[----:B------:R-:W-:Y:S01]  /*5fe0*/  BSSY.RECONVERGENT B6, `(.L_x_94) ;  /* 0x0000034000067945 */ /* 0x000fe20003800200 */
[----:B------:R-:W-:Y:S01]  /*5ff0*/  USHF.L.U32 UR49, UR20, 0x6, URZ ;  /* 0x0000000614317899 */ /* 0x000fe200080006ff */
[----:B------:R-:W-:Y:S06]  /*6000*/  IADD3 R57, PT, PT, R57, 0x1, RZ ;  /* 0x0000000139397810 */ /* 0x000fec0007ffe0ff */
[----:B------:R-:W2:Y:S01]  /*6010*/  @!UP0 LDCU.128 UR12, c[0x0][0xb10] ;  /* 0x00016200ff0c87ac */ /* 0x000ea20008000c00 */
[----:B------:R-:W3:Y:S01]  /*6020*/  @!UP0 LDCU UR5, c[0x0][0xb0c] ;  /* 0x00016180ff0587ac */ /* 0x000ee20008000800 */
[----:B------:R-:W4:Y:S01]  /*6030*/  @!UP0 LDCU UR10, c[0x0][0xb20] ;  /* 0x00016400ff0a87ac */ /* 0x000f220008000800 */
[----:B--2---:R-:W-:Y:S02]  /*6040*/  UIMAD.WIDE.U32 UR8, UR37, UR12, URZ ;  /* 0x0000000c250872a5 */ /* 0x004fe4000f8e00ff */
[----:B------:R-:W-:Y:S02]  /*6050*/  UIMAD.WIDE.U32 UR6, UR36, UR15, URZ ;  /* 0x0000000f240672a5 */ /* 0x000fe4000f8e00ff */
[----:B------:R-:W-:Y:S03]  /*6060*/  @!UP0 UISETP.NE.AND UP1, UPT, UR14, 0x1, UPT ;  /* 0x000000010e00888c */ /* 0x000fe6000bf25270 */
[----:B------:R-:W-:Y:S01]  /*6070*/  @!UP0 UMOV UR4, UR9 ;  /* 0x0000000900048c82 */ /* 0x000fe20008000000 */
[----:B---3--:R-:W-:Y:S02]  /*6080*/  @!UP0 UISETP.NE.AND UP2, UPT, UR5, 0x1, UPT ;  /* 0x000000010500888c */ /* 0x008fe4000bf45270 */
[----:B------:R-:W-:Y:S01]  /*6090*/  @!UP0 USHF.R.U32.HI UR4, URZ, UR13, UR4 ;  /* 0x0000000dff048299 */ /* 0x000fe20008011604 */
[----:B------:R-:W-:Y:S02]  /*60a0*/  @!UP0 UMOV UR6, UR7 ;  /* 0x0000000700068c82 */ /* 0x000fe40008000000 */
[----:B----4-:R-:W-:Y:S02]  /*60b0*/  @!UP0 USHF.R.U32.HI UR6, URZ, UR10, UR6 ;  /* 0x0000000aff068299 */ /* 0x010fe40008011606 */
[----:B------:R-:W-:Y:S02]  /*60c0*/  @!UP0 USEL UR7, UR37, UR4, !UP2 ;  /* 0x0000000425078287 */ /* 0x000fe4000d000000 */
[----:B------:R-:W-:Y:S04]  /*60d0*/  @!UP0 USEL UR6, UR36, UR6, !UP1 ;  /* 0x0000000624068287 */ /* 0x000fe8000c800000 */
[----:B------:R-:W-:Y:S02]  /*60e0*/  @!UP0 UIADD3 UR4, UPT, UPT, -UR7, UR6, URZ ;  /* 0x0000000607048290 */ /* 0x000fe4000fffe1ff */
[----:B------:R-:W-:Y:S02]  /*60f0*/  @!UP0 UIADD3 UR6, UPT, UPT, UR7, -UR6, URZ ;  /* 0x8000000607068290 */ /* 0x000fe4000fffe0ff */
[----:B------:R-:W-:Y:S02]  /*6100*/  @!UP0 UIMAD UR37, UR4, UR5, UR37 ;  /* 0x00000005042582a4 */ /* 0x000fe4000f8e0225 */
[----:B------:R-:W-:Y:S01]  /*6110*/  @!UP0 UIMAD UR36, UR6, UR14, UR36 ;  /* 0x0000000e062482a4 */ /* 0x000fe2000f8e0224 */
[----:B------:R-:W-:Y:S11]  /*6120*/  @!P0 BRA `(.L_x_95) ;  /* 0x00000000007c8947 */ /* 0x000ff60003800000 */
[----:B------:R-:W2:Y:S01]  /*6130*/  LDCU.64 UR8, c[0x4][0x80] ;  /* 0x01001000ff0877ac */ /* 0x000ea20008000a00 */
[----:B------:R-:W-:Y:S01]  /*6140*/  MOV R2, 0x0 ;  /* 0x0000000000027802 */ /* 0x000fe20000000f00 */
[----:B------:R-:W-:Y:S02]  /*6150*/  HFMA2 R12, -RZ, RZ, 0, 5.9604644775390625e-08 ;  /* 0x00000001ff0c7431 */ /* 0x000fe400000001ff */
[----:B------:R-:W-:Y:S01]  /*6160*/  IMAD.MOV.U32 R8, RZ, RZ, 0x70 ;  /* 0x00000070ff087424 */ /* 0x000fe200078e00ff */
[----:B------:R3:W4:Y:S01]  /*6170*/  LDC.64 R14, c[0x4][R2] ;  /* 0x01000000020e7b82 */ /* 0x0007220000000a00 */
[----:B------:R-:W1:Y:S01]  /*6180*/  LDCU.64 UR6, c[0x4][0x88] ;  /* 0x01001100ff0677ac */ /* 0x000e620008000a00 */
[----:B------:R-:W-:Y:S01]  /*6190*/  IMAD.MOV.U32 R13, RZ, RZ, RZ ;  /* 0x000000ffff0d7224 */ /* 0x000fe200078e00ff */
[----:B------:R-:W1:Y:S01]  /*61a0*/  LDCU.64 UR4, c[0x4][0x8] ;  /* 0x01000100ff0477ac */ /* 0x000e620008000a00 */
[----:B--2---:R-:W-:Y:S01]  /*61b0*/  MOV R5, UR9 ;  /* 0x0000000900057c02 */ /* 0x004fe20008000f00 */
[----:B------:R-:W-:Y:S01]  /*61c0*/  IMAD.U32 R4, RZ, RZ, UR8 ;  /* 0x00000008ff047e24 */ /* 0x000fe2000f8e00ff */
[----:B-1----:R-:W-:Y:S01]  /*61d0*/  MOV R7, UR7 ;  /* 0x0000000700077c02 */ /* 0x002fe20008000f00 */
[----:B------:R-:W-:Y:S01]  /*61e0*/  IMAD.U32 R6, RZ, RZ, UR6 ;  /* 0x00000006ff067e24 */ /* 0x000fe2000f8e00ff */
[----:B------:R-:W-:Y:S01]  /*61f0*/  MOV R11, UR5 ;  /* 0x00000005000b7c02 */ /* 0x000fe20008000f00 */
[----:B------:R-:W-:Y:S02]  /*6200*/  IMAD.U32 R10, RZ, RZ, UR4 ;  /* 0x00000004ff0a7e24 */ /* 0x000fe4000f8e00ff */
[----:B------:R-:W-:Y:S07]  /*6210*/  LEPC R20, `(.L_x_96) ;  /* 0x000000001014794e */ /* 0x000fee0000000000 */
[----:B---345:R-:W-:Y:S05]  /*6220*/  CALL.ABS.NOINC R14 ;  /* 0x000000000e007343 */ /* 0x038fea0003c00000 */
.L_x_96:
[----:B------:R-:W1:Y:S01]  /*6230*/  LDCU.64 UR8, c[0x4][0x80] ;  /* 0x01001000ff0877ac */ /* 0x000e620008000a00 */
[----:B------:R-:W2:Y:S01]  /*6240*/  LDC.64 R2, c[0x4][R2] ;  /* 0x0100000002027b82 */ /* 0x000ea20000000a00 */
[----:B------:R-:W-:Y:S02]  /*6250*/  HFMA2 R12, -RZ, RZ, 0, 5.9604644775390625e-08 ;  /* 0x00000001ff0c7431 */ /* 0x000fe400000001ff */
[----:B------:R-:W-:Y:S02]  /*6260*/  IMAD.MOV.U32 R8, RZ, RZ, 0x70 ;  /* 0x00000070ff087424 */ /* 0x000fe400078e00ff */
[----:B------:R-:W-:Y:S01]  /*6270*/  IMAD.MOV.U32 R13, RZ, RZ, RZ ;  /* 0x000000ffff0d7224 */ /* 0x000fe200078e00ff */
[----:B------:R-:W3:Y:S01]  /*6280*/  LDCU.64 UR6, c[0x4][0x88] ;  /* 0x01001100ff0677ac */ /* 0x000ee20008000a00 */
[----:B------:R-:W4:Y:S01]  /*6290*/  LDCU.64 UR4, c[0x4][0x8] ;  /* 0x01000100ff0477ac */ /* 0x000f220008000a00 */
[----:B-1----:R-:W-:Y:S02]  /*62a0*/  MOV R4, UR8 ;  /* 0x0000000800047c02 */ /* 0x002fe40008000f00 */
[----:B------:R-:W-:Y:S02]  /*62b0*/  MOV R5, UR9 ;  /* 0x0000000900057c02 */ /* 0x000fe40008000f00 */
[----:B---3--:R-:W-:Y:S01]  /*62c0*/  MOV R7, UR7 ;  /* 0x0000000700077c02 */ /* 0x008fe20008000f00 */
[----:B------:R-:W-:Y:S01]  /*62d0*/  IMAD.U32 R6, RZ, RZ, UR6 ;  /* 0x00000006ff067e24 */ /* 0x000fe2000f8e00ff */
[----:B----4-:R-:W-:Y:S01]  /*62e0*/  MOV R11, UR5 ;  /* 0x00000005000b7c02 */ /* 0x010fe20008000f00 */
[----:B------:R-:W-:Y:S02]  /*62f0*/  IMAD.U32 R10, RZ, RZ, UR4 ;  /* 0x00000004ff0a7e24 */ /* 0x000fe4000f8e00ff */
[----:B------:R-:W-:Y:S07]  /*6300*/  LEPC R20, `(.L_x_95) ;  /* 0x000000001014794e */ /* 0x000fee0000000000 */
[----:B--2---:R-:W-:Y:S05]  /*6310*/  CALL.ABS.NOINC R2 ;  /* 0x0000000002007343 */ /* 0x004fea0003c00000 */
.L_x_95:
[----:B------:R-:W-:Y:S05]  /*6320*/  BSYNC.RECONVERGENT B6 ;  /* 0x0000000000067941 */ /* 0x000fea0003800200 */
.L_x_94:
[----:B------:R-:W-:Y:S01]  /*6330*/  R2UR UR5, R68 ;  /* 0x00000000440572ca */ /* 0x000fe200000e0000 */
[----:B------:R-:W-:Y:S01]  /*6340*/  UISETP.NE.AND UP2, UPT, UR63, URZ, UPT ;  /* 0x000000ff3f00728c */ /* 0x000fe2000bf45270 */
[----:B------:R-:W-:Y:S02]  /*6350*/  R2UR UR4, R67 ;  /* 0x00000000430472ca */ /* 0x000fe400000e0000 */
[----:B------:R-:W-:Y:S02]  /*6360*/  ISETP.NE.U32.AND P4, PT, R50, RZ, PT ;  /* 0x000000ff3200720c */ /* 0x000fe40003f85070 */
[----:B------:R-:W-:Y:S02]  /*6370*/  ISETP.NE.U32.AND P2, PT, RZ, UR52, PT ;  /* 0x00000034ff007c0c */ /* 0x000fe4000bf45070 */
[----:B------:R-:W-:Y:S02]  /*6380*/  PLOP3.LUT P1, PT, PT, PT, UP2, 0x80, 0x8 ;  /* 0x000000000008781c */ /* 0x000fe40003f2f028 */
[----:B------:R-:W-:Y:S02]  /*6390*/  ISETP.NE.AND.EX P4, PT, R51, RZ, PT, P4 ;  /* 0x000000ff3300720c */ /* 0x000fe40003f85340 */
[----:B------:R-:W-:Y:S01]  /*63a0*/  ISETP.NE.AND.EX P2, PT, RZ, UR53, PT, P2 ;  /* 0x00000035ff007c0c */ /* 0x000fe2000bf45320 */
[----:B------:R-:W-:Y:S04]  /*63b0*/  UISETP.NE.U32.AND UP0, UPT, UR5, URZ, UPT ;  /* 0x000000ff0500728c */ /* 0x000fe8000bf05070 */
[----:B------:R-:W-:Y:S02]  /*63c0*/  UISETP.NE.AND.EX UP1, UPT, UR4, URZ, UPT, UP0 ;  /* 0x000000ff0400728c */ /* 0x000fe4000bf25300 */
[----:B------:R-:W-:Y:S02]  /*63d0*/  UPLOP3.LUT UP0, UPT, UPT, UPT, UPT, 0x40, 0x4 ;  /* 0x000000000004789c */ /* 0x000fe40003f0e870 */
[----:B------:R-:W-:Y:S06]  /*63e0*/  @UP2 UPLOP3.LUT UP0, UPT, UPT, UPT, UP1, 0x80, 0x8 ;  /* 0x000000000008289c */ /* 0x000fec0003f0f010 */
[----:B------:R-:W-:Y:S01]  /*63f0*/  PLOP3.LUT P0, PT, PT, PT, UP0, 0x80, 0x8 ;  /* 0x000000000008781c */ /* 0x000fe20003f0f008 */
[----:B------:R-:W-:Y:S01]  /*6400*/  @!UPT UIADD3 URZ, UPT, UPT, URZ, URZ, URZ ;  /* 0x000000fffffff290 */ /* 0x000fe2000fffe0ff */
[----:B------:R-:W-:Y:S11]  /*6410*/  BRA.U !UP1, `(.L_x_97) ;  /* 0x0000000109407547 */ /* 0x000ff6000b800000 */
[----:B------:R-:W-:Y:S01]  /*6420*/  UISETP.NE.U32.AND UP0, UPT, UR52, URZ, UPT ;  /* 0x000000ff3400728c */ /* 0x000fe2000bf05070 */
[----:B------:R-:W-:Y:S01]  /*6430*/  R2UR UR6, R68 ;  /* 0x00000000440672ca */ /* 0x000fe200000e0000 */
[----:B------:R-:W2:Y:S01]  /*6440*/  LDCU.64 UR8, c[0x0][0x358] ;  /* 0x00006b00ff0877ac */ /* 0x000ea20008000a00 */
[----:B------:R-:W-:Y:S02]  /*6450*/  HFMA2 R26, -RZ, RZ, 0, 5.9604644775390625e-08 ;  /* 0x00000001ff1a7431 */ /* 0x000fe400000001ff */
[----:B-1----:R-:W-:Y:S01]  /*6460*/  IMAD.MOV.U32 R0, RZ, RZ, 0x1 ;  /* 0x00000001ff007424 */ /* 0x002fe200078e00ff */
[----:B------:R-:W-:Y:S06]  /*6470*/  UISETP.NE.AND.EX UP0, UPT, UR53, URZ, UPT, UP0 ;  /* 0x000000ff3500728c */ /* 0x000fec000bf05300 */
[----:B------:R-:W-:Y:S05]  /*6480*/  PLOP3.LUT P3, PT, PT, PT, UP0, 0x80, 0x8 ;  /* 0x000000000008781c */ /* 0x000fea0003f6f008 */
[----:B------:R-:W1:Y:S01]  /*6490*/  @UP0 LDCU.64 UR4, c[0x0][0x888] ;  /* 0x00011100ff0407ac */ /* 0x000e620008000a00 */
[----:B------:R-:W-:Y:S07]  /*64a0*/  @UP0 UIMAD UR6, UR60, UR6, URZ ;  /* 0x000000063c0602a4 */ /* 0x000fee000f8e02ff */
[----:B------:R-:W-:Y:S01]  /*64b0*/  @!P3 PRMT R26, R0, 0x7610, R26 ;  /* 0x00007610001ab816 */ /* 0x000fe2000000001a */
[----:B-1----:R-:W-:Y:S06]  /*64c0*/  @UP0 UIMAD.WIDE UR4, UR6, 0x4, UR4 ;  /* 0x00000004060408a5 */ /* 0x002fec000f8e0204 */
[----:B------:R-:W-:Y:S02]  /*64d0*/  IMAD.U32 R2, RZ, RZ, UR4 ;  /* 0x00000004ff027e24 */ /* 0x000fe4000f8e00ff */
[----:B------:R-:W-:Y:S03]  /*64e0*/  IMAD.U32 R3, RZ, RZ, UR5 ;  /* 0x00000005ff037e24 */ /* 0x000fe6000f8e00ff */
[----:B------:R-:W1:Y:S02]  /*64f0*/  @!UP0 LDCU UR4, c[0x0][0x880] ;  /* 0x00011000ff0487ac */ /* 0x000e640008000800 */
[----:B--2--5:R2:W5:Y:S02]  /*6500*/  @P3 LDG.E R27, desc[UR8][R2.64] ;  /* 0x00000008021b3981 */ /* 0x024564000c1e1900 */
[----:B-12---:R-:W-:Y:S02]  /*6510*/  @!P3 MOV R27, UR4 ;  /* 0x00000004001bbc02 */ /* 0x006fe40008000f00 */
.L_x_97:
[----:B------:R-:W-:Y:S05]  /*6520*/  @!P4 BRA `(.L_x_98) ;  /* 0x000000000024c947 */ /* 0x000fea0003800000 */
[----:B------:R-:W-:Y:S01]  /*6530*/  ISETP.NE.U32.AND P3, PT, R48, RZ, PT ;  /* 0x000000ff3000720c */ /* 0x000fe20003f65070 */
[----:B------:R-:W2:Y:S03]  /*6540*/  LDCU.64 UR4, c[0x0][0x358] ;  /* 0x00006b00ff0477ac */ /* 0x000ea60008000a00 */
[----:B------:R-:W-:Y:S11]  /*6550*/  ISETP.NE.AND.EX P3, PT, R49, RZ, PT, P3 ;  /* 0x000000ff3100720c */ /* 0x000ff60003f65330 */
[----:B------:R-:W-:Y:S02]  /*6560*/  @!UPT UIADD3 URZ, UPT, UPT, URZ, URZ, URZ ;  /* 0x000000fffffff290 */ /* 0x000fe4000fffe0ff */
[----:B------:R-:W3:Y:S01]  /*6570*/  @P3 LDC.64 R2, c[0x0][0x8a8] ;  /* 0x00022a00ff023b82 */ /* 0x000ee20000000a00 */
[----:B-1----:R-:W-:Y:S04]  /*6580*/  @P3 IMAD R0, R50, UR60, RZ ;  /* 0x0000003c32003c24 */ /* 0x002fe8000f8e02ff */
[----:B---3--:R-:W-:Y:S05]  /*6590*/  @P3 IMAD.WIDE R2, R0, 0x4, R2 ;  /* 0x0000000400023825 */ /* 0x008fea00078e0202 */
[----:B--2--5:R2:W5:Y:S02]  /*65a0*/  @P3 LDG.E R24, desc[UR4][R2.64] ;  /* 0x0000000402183981 */ /* 0x024564000c1e1900 */
[----:B--2---:R-:W3:Y:S02]  /*65b0*/  @!P3 LDC R24, c[0x0][0x8a0] ;  /* 0x00022800ff18bb82 */ /* 0x004ee40000000800 */
.L_x_98:
[----:B-----5:R-:W-:Y:S01]  /*65c0*/  FSETP.NEU.AND P3, PT, R27, RZ, PT ;  /* 0x000000ff1b00720b */ /* 0x020fe20003f6d000 */
[----:B------:R-:W-:Y:S01]  /*65d0*/  BSSY B1, `(.L_x_99) ;  /* 0x0000039000017945 */ /* 0x000fe20003800000 */
[----:B------:R-:W-:Y:S01]  /*65e0*/  SEL R3, RZ, 0xffffffff, P2 ;  /* 0xffffffffff037807 */ /* 0x000fe20001000000 */
[----:B------:R-:W-:Y:S01]  /*65f0*/  IMAD.MOV.U32 R72, RZ, RZ, 0x1 ;  /* 0x00000001ff487424 */ /* 0x000fe200078e00ff */
[----:B------:R-:W-:Y:S01]  /*6600*/  @P1 LOP3.LUT P2, RZ, R26, 0xff, RZ, 0xc0, !PT ;  /* 0x000000ff1aff1812 */ /* 0x000fe2000784c0ff */
[C---:B------:R-:W-:Y:S01]  /*6610*/  IMAD R25, R22.reuse, 0x40, R23 ;  /* 0x0000004016197824 */ /* 0x040fe200078e0217 */
[----:B-1----:R-:W-:Y:S01]  /*6620*/  @P1 SEL R0, RZ, 0xffffffff, P3 ;  /* 0xffffffffff001807 */ /* 0x002fe20001800000 */
[----:B------:R-:W-:Y:S01]  /*6630*/  IMAD R58, R65, -0x10, R63 ;  /* 0xfffffff0413a7824 */ /* 0x000fe200078e023f */
[----:B------:R-:W-:Y:S01]  /*6640*/  LOP3.LUT R61, R61, 0x1, RZ, 0x3c, !PT ;  /* 0x000000013d3d7812 */ /* 0x000fe200078e3cff */
[----:B------:R-:W-:Y:S01]  /*6650*/  IMAD.MOV.U32 R71, RZ, RZ, RZ ;  /* 0x000000ffff477224 */ /* 0x000fe200078e00ff */
[C---:B------:R-:W-:Y:S02]  /*6660*/  @P0 SEL R0, R3.reuse, R0, !P2 ;  /* 0x0000000003000207 */ /* 0x040fe40005000000 */
[----:B------:R-:W-:Y:S02]  /*6670*/  CS2R R46, SRZ ;  /* 0x00000000002e7805 */ /* 0x000fe4000001ff00 */
[----:B------:R-:W-:Y:S02]  /*6680*/  LEA R70, R22, UR43, 0x3 ;  /* 0x0000002b16467c11 */ /* 0x000fe4000f8e18ff */
[----:B------:R-:W-:Y:S02]  /*6690*/  CS2R R44, SRZ ;  /* 0x00000000002c7805 */ /* 0x000fe4000001ff00 */
[----:B------:R-:W-:Y:S02]  /*66a0*/  @P1 LOP3.LUT R0, R0, 0x1, RZ, 0xc0, !PT ;  /* 0x0000000100001812 */ /* 0x000fe400078ec0ff */
[----:B------:R-:W-:Y:S02]  /*66b0*/  CS2R R42, SRZ ;  /* 0x00000000002a7805 */ /* 0x000fe4000001ff00 */
[----:B------:R-:W-:Y:S02]  /*66c0*/  PLOP3.LUT P2, PT, PT, PT, UP1, 0x80, 0x8 ;  /* 0x000000000008781c */ /* 0x000fe40003f4f018 */
[----:B------:R-:W-:Y:S02]  /*66d0*/  CS2R R40, SRZ ;  /* 0x0000000000287805 */ /* 0x000fe4000001ff00 */
[----:B------:R-:W-:Y:S02]  /*66e0*/  ISETP.NE.U32.OR P5, PT, R0, 0x1, !P1 ;  /* 0x000000010000780c */ /* 0x000fe40004fa5470 */
[----:B------:R-:W-:Y:S02]  /*66f0*/  CS2R R38, SRZ ;  /* 0x0000000000267805 */ /* 0x000fe4000001ff00 */
[----:B------:R-:W-:Y:S02]  /*6700*/  LOP3.LUT P4, R56, R26, 0xff, RZ, 0xc0, !PT ;  /* 0x000000ff1a387812 */ /* 0x000fe4000788c0ff */
[----:B------:R-:W-:Y:S02]  /*6710*/  CS2R R36, SRZ ;  /* 0x0000000000247805 */ /* 0x000fe4000001ff00 */
[----:B------:R-:W-:Y:S02]  /*6720*/  SEL R2, RZ, 0xffffffff, P3 ;  /* 0xffffffffff027807 */ /* 0x000fe40001800000 */
[----:B------:R-:W-:Y:S02]  /*6730*/  CS2R R34, SRZ ;  /* 0x0000000000227805 */ /* 0x000fe4000001ff00 */
[----:B------:R-:W-:Y:S02]  /*6740*/  P2R R69, PR, RZ, 0x20 ;  /* 0x00000020ff457803 */ /* 0x000fe40000000000 */
[----:B------:R-:W-:Y:S02]  /*6750*/  CS2R R32, SRZ ;  /* 0x0000000000207805 */ /* 0x000fe4000001ff00 */
[----:B------:R-:W-:Y:S02]  /*6760*/  @P2 SEL R2, R3, R2, !P4 ;  /* 0x0000000203022207 */ /* 0x000fe40006000000 */
[----:B------:R-:W-:Y:S02]  /*6770*/  @P5 SHF.L.U32 R0, R61, 0x1f, RZ ;  /* 0x0000001f3d005819 */ /* 0x000fe400000006ff */
[----:B------:R-:W-:Y:S02]  /*6780*/  LOP3.LUT R2, R2, 0x1, RZ, 0xc0, !PT ;  /* 0x0000000102027812 */ /* 0x000fe400078ec0ff */
[----:B------:R1:W2:Y:S02]  /*6790*/  @P5 SYNCS.PHASECHK.TRANS64.TRYWAIT P1, [UR43+0x20], R0 ;  /* 0x00002000ff0055a7 */ /* 0x0002a4000802112b */
[----:B------:R-:W-:Y:S04]  /*67a0*/  ISETP.NE.U32.AND P2, PT, R2, 0x1, PT ;  /* 0x000000010200780c */ /* 0x000fe80003f45070 */
[----:B------:R-:W-:Y:S02]  /*67b0*/  P2R R73, PR, RZ, 0x4 ;  /* 0x00000004ff497803 */ /* 0x000fe40000000000 */
[----:B-1----:R-:W-:Y:S04]  /*67c0*/  SHF.L.U32 R0, R60, 0x1f, RZ ;  /* 0x0000001f3c007819 */ /* 0x002fe800000006ff */
[----:B------:R1:W4:Y:S01]  /*67d0*/  SYNCS.PHASECHK.TRANS64.TRYWAIT P0, [R70+URZ+0x90], R0 ;  /* 0x00009000460075a7 */ /* 0x00032200080011ff */
[----:B--2---:R-:W-:Y:S01]  /*67e0*/  @P5 SEL R72, RZ, 0x1, !P1 ;  /* 0x00000001ff485807 */ /* 0x004fe20004800000 */
[----:B-1----:R-:W-:Y:S06]  /*67f0*/  @!P5 BRA `(.L_x_100) ;  /* 0x000000000058d947 */ /* 0x002fec0003800000 */
[----:B------:R-:W-:Y:S01]  /*6800*/  IMAD.MOV.U32 R46, RZ, RZ, RZ ;  /* 0x000000ffff2e7224 */ /* 0x000fe200078e00ff */
[----:B------:R-:W-:Y:S01]  /*6810*/  ISETP.NE.AND P1, PT, R72, RZ, PT ;  /* 0x000000ff4800720c */ /* 0x000fe20003f25270 */
[----:B------:R-:W-:Y:S01]  /*6820*/  BSSY B0, `(.L_x_101) ;  /* 0x000000c000007945 */ /* 0x000fe20003800000 */
[----:B------:R-:W-:Y:S02]  /*6830*/  CS2R R34, SRZ ;  /* 0x0000000000227805 */ /* 0x000fe4000001ff00 */
[----:B------:R-:W-:Y:S02]  /*6840*/  CS2R R32, SRZ ;  /* 0x0000000000207805 */ /* 0x000fe4000001ff00 */
[----:B------:R-:W-:Y:S02]  /*6850*/  CS2R R38, SRZ ;  /* 0x0000000000267805 */ /* 0x000fe4000001ff00 */
[----:B------:R-:W-:Y:S02]  /*6860*/  CS2R R36, SRZ ;  /* 0x0000000000247805 */ /* 0x000fe4000001ff00 */
[----:B------:R-:W-:Y:S02]  /*6870*/  CS2R R42, SRZ ;  /* 0x00000000002a7805 */ /* 0x000fe4000001ff00 */
[----:B------:R-:W-:Y:S02]  /*6880*/  CS2R R40, SRZ ;  /* 0x0000000000287805 */ /* 0x000fe4000001ff00 */
[----:B------:R-:W-:Y:S01]  /*6890*/  CS2R R44, SRZ ;  /* 0x00000000002c7805 */ /* 0x000fe2000001ff00 */
[----:B------:R-:W-:Y:S06]  /*68a0*/  @P1 BRA `(.L_x_102) ;  /* 0x00000000000c1947 */ /* 0x000fec0003800000 */
[----:B------:R-:W-:Y:S04]  /*68b0*/  SHF.L.U32 R3, R61, 0x1f, RZ ;  /* 0x0000001f3d037819 */ /* 0x000fe800000006ff */
[----:B------:R-:W1:Y:S02]  /*68c0*/  SYNCS.PHASECHK.TRANS64.TRYWAIT P1, [UR43+0x20], R3 ;  /* 0x00002003ff0075a7 */ /* 0x000e64000802112b */
[----:B-1----:R-:W-:Y:S05]  /*68d0*/  @!P1 BRA `(.L_x_103) ;  /* 0x0000002800549947 */ /* 0x002fea0003800000 */
.L_x_102:
[----:B------:R-:W-:Y:S05]  /*68e0*/  BSYNC B0 ;  /* 0x0000000000007941 */ /* 0x000fea0003800000 */
.L_x_101:
[----:B------:R-:W-:Y:S01]  /*68f0*/  ISETP.NE.AND P1, PT, R73, RZ, PT ;  /* 0x000000ff4900720c */ /* 0x000fe20003f25270 */
[----:B------:R-:W-:Y:S11]  /*6900*/  HFMA2 R71, -RZ, RZ, 0, 5.9604644775390625e-08 ;  /* 0x00000001ff477431 */ /* 0x000ff600000001ff */
[----:B------:R-:W-:Y:S01]  /*6910*/  @!UPT UIADD3 URZ, UPT, UPT, URZ, URZ, URZ ;  /* 0x000000fffffff290 */ /* 0x000fe2000fffe0ff */
[----:B------:R2:W1:Y:S04]  /*6920*/  @P1 LDS.128 R32, [R64] ;  /* 0x0000000040201984 */ /* 0x0004680000000c00 */
[----:B------:R2:W1:Y:S04]  /*6930*/  @P1 LDS.128 R36, [R63+0x10] ;  /* 0x000010003f241984 */ /* 0x0004680000000c00 */
[----:B------:R2:W1:Y:S04]  /*6940*/  @P1 LDS.128 R40, [R62+0x20] ;  /* 0x000020003e281984 */ /* 0x0004680000000c00 */
[----:B------:R2:W1:Y:S02]  /*6950*/  @P1 LDS.128 R44, [R58+0x30] ;  /* 0x000030003a2c1984 */ /* 0x0004640000000c00 */
.L_x_100:
[----:B------:R-:W-:Y:S05]  /*6960*/  BSYNC B1 ;  /* 0x0000000000017941 */ /* 0x000fea0003800000 */
.L_x_99:
[----:B-1----:R-:W-:Y:S04]  /*6970*/  SHF.R.U32.HI R2, RZ, 0x15, R25 ;  /* 0x00000015ff027819 */ /* 0x002fe80000011619 */
[----:B------:R-:W-:Y:S01]  /*6980*/  LOP3.LUT P1, RZ, R2, 0x3, R52, 0x48, !PT ;  /* 0x0000000302ff7812 */ /* 0x000fe20007824834 */
[----:B------:R-:W-:Y:S01]  /*6990*/  @!UPT UIADD3 URZ, UPT, UPT, URZ, URZ, URZ ;  /* 0x000000fffffff290 */ /* 0x000fe2000fffe0ff */
[----:B----4-:R-:W-:Y:S11]  /*69a0*/  @P0 BRA `(.L_x_104) ;  /* 0x0000000000080947 */ /* 0x010ff60003800000 */
[----:B------:R-:W1:Y:S02]  /*69b0*/  SYNCS.PHASECHK.TRANS64.TRYWAIT P0, [R70+URZ+0x90], R0 ;  /* 0x00009000460075a7 */ /* 0x000e6400080011ff */
[----:B-1----:R-:W-:Y:S05]  /*69c0*/  @!P0 BRA `(.L_x_105) ;  /* 0x0000002800308947 */ /* 0x002fea0003800000 */
.L_x_104:
[----:B------:R-:W-:Y:S05]  /*69d0*/  @!P1 BRA `(.L_x_106) ;  /* 0x0000000000409947 */ /* 0x000fea0003800000 */
[----:B------:R-:W4:Y:S01]  /*69e0*/  LDCU.64 UR8, c[0x4][0x70] ;  /* 0x01000e00ff0877ac */ /* 0x000f220008000a00 */
[----:B------:R-:W-:Y:S01]  /*69f0*/  MOV R3, 0x0 ;  /* 0x0000000000037802 */ /* 0x000fe20000000f00 */
[----:B------:R-:W-:Y:S02]  /*6a00*/  HFMA2 R12, -RZ, RZ, 0, 5.9604644775390625e-08 ;  /* 0x00000001ff0c7431 */ /* 0x000fe400000001ff */
[----:B------:R-:W-:Y:S02]  /*6a10*/  IMAD.MOV.U32 R8, RZ, RZ, 0x192 ;  /* 0x00000192ff087424 */ /* 0x000fe400078e00ff */
[----:B------:R-:W-:Y:S01]  /*6a20*/  IMAD.MOV.U32 R13, RZ, RZ, RZ ;  /* 0x000000ffff0d7224 */ /* 0x000fe200078e00ff */
[----:B------:R-:W5:Y:S01]  /*6a30*/  LDCU.64 UR6, c[0x4][0x78] ;  /* 0x01000f00ff0677ac */ /* 0x000f620008000a00 */
[----:B------:R-:W1:Y:S01]  /*6a40*/  LDC.64 R2, c[0x4][R3] ;  /* 0x0100000003027b82 */ /* 0x000e620000000a00 */
[----:B------:R-:W2:Y:S01]  /*6a50*/  LDCU.64 UR4, c[0x4][0x10] ;  /* 0x01000200ff0477ac */ /* 0x000ea20008000a00 */
[----:B----4-:R-:W-:Y:S01]  /*6a60*/  MOV R5, UR9 ;  /* 0x0000000900057c02 */ /* 0x010fe20008000f00 */
[----:B------:R-:W-:Y:S01]  /*6a70*/  IMAD.U32 R4, RZ, RZ, UR8 ;  /* 0x00000008ff047e24 */ /* 0x000fe2000f8e00ff */
[----:B-----5:R-:W-:Y:S01]  /*6a80*/  MOV R7, UR7 ;  /* 0x0000000700077c02 */ /* 0x020fe20008000f00 */
[----:B------:R-:W-:Y:S01]  /*6a90*/  IMAD.U32 R6, RZ, RZ, UR6 ;  /* 0x00000006ff067e24 */ /* 0x000fe2000f8e00ff */
[----:B--2---:R-:W-:Y:S01]  /*6aa0*/  MOV R11, UR5 ;  /* 0x00000005000b7c02 */ /* 0x004fe20008000f00 */
[----:B------:R-:W-:Y:S02]  /*6ab0*/  IMAD.U32 R10, RZ, RZ, UR4 ;  /* 0x00000004ff0a7e24 */ /* 0x000fe4000f8e00ff */
[----:B------:R-:W-:Y:S07]  /*6ac0*/  LEPC R20, `(.L_x_106) ;  /* 0x000000001014794e */ /* 0x000fee0000000000 */
[----:B-1-3--:R-:W-:Y:S05]  /*6ad0*/  CALL.ABS.NOINC R2 ;  /* 0x0000000002007343 */ /* 0x00afea0003c00000 */
.L_x_106:
[----:B------:R-:W-:Y:S05]  /*6ae0*/  WARPSYNC.ALL ;  /* 0x0000000000007948 */ /* 0x000fea0003800000 */
[----:B------:R-:W-:Y:S01]  /*6af0*/  R2UR UR4, R25 ;  /* 0x00000000190472ca */ /* 0x000fe200000e0000 */
[----:B------:R-:W-:Y:S01]  /*6b00*/  BSSY.RECONVERGENT B0, `(.L_x_107) ;  /* 0x0000039000007945 */ /* 0x000fe20003800200 */
[----:B------:R-:W-:Y:S11]  /*6b10*/  ISETP.NE.AND P0, PT, R66, RZ, PT ;  /* 0x000000ff4200720c */ /* 0x000ff60003f05270 */
[----:B------:R-:W1:Y:S02]  /*6b20*/  LDTM.x16 R4, tmem[UR4] ;  /* 0x00000004000479ee */ /* 0x000e640008240000 */
[C---:B-1-3--:R-:W-:Y:S01]  /*6b30*/  FMUL R0, R24.reuse, R4 ;  /* 0x0000000418007220 */ /* 0x04afe20000400000 */
[C---:B------:R-:W-:Y:S01]  /*6b40*/  FMUL R2, R24.reuse, R5 ;  /* 0x0000000518027220 */ /* 0x040fe20000400000 */
[C---:B------:R-:W-:Y:S01]  /*6b50*/  FMUL R3, R24.reuse, R6 ;  /* 0x0000000618037220 */ /* 0x040fe20000400000 */
[C---:B------:R-:W-:Y:S01]  /*6b60*/  FMUL R7, R24.reuse, R7 ;  /* 0x0000000718077220 */ /* 0x040fe20000400000 */
[C---:B------:R-:W-:Y:S01]  /*6b70*/  FFMA R28, R27.reuse, R32, R0 ;  /* 0x000000201b1c7223 */ /* 0x040fe20000000000 */
        /* <DEDUP_REMOVED lines=10> */
[----:B------:R1:W-:Y:S01]  /*6c20*/  STS.128 [R64], R28 ;  /* 0x0000001c40007388 */ /* 0x0003e20000000c00 */
        /* <DEDUP_REMOVED lines=8> */
[----:B------:R1:W-:Y:S01]  /*6cb0*/  STS.128 [R63+0x10], R4 ;  /* 0x000010043f007388 */ /* 0x0003e20000000c00 */
[C---:B------:R-:W-:Y:S01]  /*6cc0*/  FMUL R13, R24.reuse, R17 ;  /* 0x00000011180d7220 */ /* 0x040fe20000400000 */
[C---:B------:R-:W-:Y:S01]  /*6cd0*/  FFMA R10, R27.reuse, R42, R10 ;  /* 0x0000002a1b0a7223 */ /* 0x040fe2000000000a */
[C---:B------:R-:W-:Y:S01]  /*6ce0*/  FMUL R14, R24.reuse, R18 ;  /* 0x00000012180e7220 */ /* 0x040fe20000400000 */
[C---:B------:R-:W-:Y:S01]  /*6cf0*/  FFMA R11, R27.reuse, R43, R15 ;  /* 0x0000002b1b0b7223 */ /* 0x040fe2000000000f */
[----:B------:R-:W-:Y:S01]  /*6d00*/  FMUL R19, R24, R19 ;  /* 0x0000001318137220 */ /* 0x000fe20000400000 */
[C---:B------:R-:W-:Y:S01]  /*6d10*/  FFMA R12, R27.reuse, R44, R12 ;  /* 0x0000002c1b0c7223 */ /* 0x040fe2000000000c */
[C---:B------:R-:W-:Y:S01]  /*6d20*/  FFMA R13, R27.reuse, R45, R13 ;  /* 0x0000002d1b0d7223 */ /* 0x040fe2000000000d */
[C---:B------:R-:W-:Y:S01]  /*6d30*/  FFMA R14, R27.reuse, R46, R14 ;  /* 0x0000002e1b0e7223 */ /* 0x040fe2000000000e */
[----:B------:R1:W-:Y:S01]  /*6d40*/  STS.128 [R62+0x20], R8 ;  /* 0x000020083e007388 */ /* 0x0003e20000000c00 */
[----:B------:R-:W-:Y:S05]  /*6d50*/  FFMA R15, R27, R47, R19 ;  /* 0x0000002f1b0f7223 */ /* 0x000fea0000000013 */
[----:B------:R1:W-:Y:S01]  /*6d60*/  STS.128 [R58+0x30], R12 ;  /* 0x0000300c3a007388 */ /* 0x0003e20000000c00 */
[----:B------:R-:W-:Y:S01]  /*6d70*/  @!PT LDS RZ, [RZ] ;  /* 0x00000000fffff984 */ /* 0x000fe20000000800 */
[----:B------:R-:W-:Y:S01]  /*6d80*/  @!PT LDS RZ, [RZ] ;  /* 0x00000000fffff984 */ /* 0x000fe20000000800 */
[----:B------:R-:W-:Y:S01]  /*6d90*/  @!PT LDS RZ, [RZ] ;  /* 0x00000000fffff984 */ /* 0x000fe20000000800 */
[----:B------:R-:W-:Y:S01]  /*6da0*/  @!PT LDS RZ, [RZ] ;  /* 0x00000000fffff984 */ /* 0x000fe20000000800 */
[----:B------:R3:W-:Y:S06]  /*6db0*/  MEMBAR.ALL.CTA ;  /* 0x0000000000007992 */ /* 0x0007ec0000008000 */
[----:B---3--:R-:W3:Y:S02]  /*6dc0*/  FENCE.VIEW.ASYNC.S ;  /* 0x00000000000073c6 */ /* 0x008ee40000000000 */
[----:B---3--:R-:W-:Y:S06]  /*6dd0*/  BAR.SYNC.DEFER_BLOCKING 0x1, 0x80 ;  /* 0x0042000000007b1d */ /* 0x008fec0000010000 */
[----:B------:R-:W-:Y:S05]  /*6de0*/  @P0 BRA `(.L_x_108) ;  /* 0x0000000000280947 */ /* 0x000fea0003800000 */
[----:B------:R-:W3:Y:S01]  /*6df0*/  LDCU.64 UR6, c[0x0][0x348] ;  /* 0x00006900ff0677ac */ /* 0x000ee20008000a00 */
[----:B------:R-:W-:Y:S01]  /*6e00*/  UIADD3 UR4, UPT, UPT, UR43, 0x200, URZ ;  /* 0x000002002b047890 */ /* 0x000fe2000fffe0ff */
[----:B------:R-:W-:Y:S05]  /*6e10*/  UMOV UR51, UR60 ;  /* 0x0000003c00337c82 */ /* 0x000fea0008000000 */
[----:B------:R-:W-:Y:S04]  /*6e20*/  MOV R55, UR4 ;  /* 0x0000000400377c02 */ /* 0x000fe80008000f00 */
[----:B------:R-:W-:Y:S01]  /*6e30*/  R2UR UR48, R55 ;  /* 0x00000000373072ca */ /* 0x000fe200000e0000 */
[----:B---3--:R-:W-:Y:S04]  /*6e40*/  UIADD3 UR4, UP0, UPT, UR6, 0x680, URZ ;  /* 0x0000068006047890 */ /* 0x008fe8000ff1e0ff */
[----:B------:R-:W-:Y:S09]  /*6e50*/  UIADD3.X UR5, UPT, UPT, URZ, UR7, URZ, UP0, !UPT ;  /* 0x00000007ff057290 */ /* 0x000ff200087fe4ff */
[----:B------:R3:W-:Y:S01]  /*6e60*/  UTMASTG.3D [UR48], [UR4] ;  /* 0x00000030040073b5 */ /* 0x0007e20008010000 */
[----:B------:R0:W-:Y:S01]  /*6e70*/  UTMACMDFLUSH ;  /* 0x00000000000079b7 */ /* 0x0001e20000000000 */
[----:B---3--:R-:W-:Y:S04]  /*6e80*/  DEPBAR.LE SB0, 0x1 ;  /* 0x000080400000791a */ /* 0x008fe80000000000 */
.L_x_108:
[----:B------:R-:W-:Y:S05]  /*6e90*/  BSYNC.RECONVERGENT B0 ;  /* 0x0000000000007941 */ /* 0x000fea0003800200 */
.L_x_107:
[----:B------:R-:W-:Y:S01]  /*6ea0*/  BAR.SYNC.DEFER_BLOCKING 0x1, 0x80 ;  /* 0x0042000000007b1d */ /* 0x000fe20000010000 */
[----:B------:R-:W-:Y:S01]  /*6eb0*/  ISETP.NE.AND P1, PT, R69, RZ, PT ;  /* 0x000000ff4500720c */ /* 0x000fe20003f25270 */
[----:B------:R-:W-:Y:S01]  /*6ec0*/  UISETP.NE.AND UP0, UPT, UR46, URZ, UPT ;  /* 0x000000ff2e00728c */ /* 0x000fe2000bf05270 */
[----:B------:R-:W-:Y:S11]  /*6ed0*/  LEA R2, R71, UR43, 0x3 ;  /* 0x0000002b47027c11 */ /* 0x000ff6000f8e18ff */
[----:B------:R-:W-:Y:S01]  /*6ee0*/  @P1 SHF.L.U32 R3, R61, 0x1f, RZ ;  /* 0x0000001f3d031819 */ /* 0x000fe200000006ff */
[----:B------:R-:W-:Y:S06]  /*6ef0*/  BRA.U !UP0, `(.L_x_109) ;  /* 0x0000000108247547 */ /* 0x000fec000b800000 */
[----:B-1----:R-:W-:Y:S01]  /*6f00*/  IMAD.U32 R4, RZ, RZ, UR45 ;  /* 0x0000002dff047e24 */ /* 0x002fe2000f8e00ff */
[----:B------:R-:W-:Y:S01]  /*6f10*/  MOV R0, UR54 ;  /* 0x0000003600007c02 */ /* 0x000fe20008000f00 */
[----:B------:R-:W-:Y:S03]  /*6f20*/  UIADD3 UR4, UPT, UPT, UR45, 0x1, URZ ;  /* 0x000000012d047890 */ /* 0x000fe6000fffe0ff */
[----:B------:R-:W-:Y:S01]  /*6f30*/  @P1 LEA R4, R4, UR43, 0x3 ;  /* 0x0000002b04041c11 */ /* 0x000fe2000f8e18ff */
[----:B------:R-:W-:Y:S04]  /*6f40*/  UISETP.NE.AND UP0, UPT, UR4, 0x4, UPT ;  /* 0x000000040400788c */ /* 0x000fe8000bf05270 */
[----:B------:R-:W-:Y:S01]  /*6f50*/  @P1 VIADD R4, R4, 0x40 ;  /* 0x0000004004041836 */ /* 0x000fe20000000000 */
[----:B------:R-:W-:Y:S04]  /*6f60*/  USEL UR45, UR4, URZ, UP0 ;  /* 0x000000ff042d7287 */ /* 0x000fe80008000000 */
[----:B------:R-:W-:Y:S04]  /*6f70*/  @P1 PRMT R0, R0, 0x654, R4 ;  /* 0x0000065400001816 */ /* 0x000fe80000000004 */
[----:B------:R3:W-:Y:S04]  /*6f80*/  @P1 SYNCS.ARRIVE.TRANS64.RED.A1T0 RZ, [R0+URZ], RZ ;  /* 0x000000ff00ff19a7 */ /* 0x0007e800081004ff */
.L_x_109:
[----:B------:R-:W4:Y:S01]  /*6f90*/  @P1 SYNCS.PHASECHK.TRANS64.TRYWAIT P0, [R2+URZ+0x20], R3 ;  /* 0x00002003020015a7 */ /* 0x000f2200080011ff */
[----:B------:R-:W-:Y:S01]  /*6fa0*/  BSSY B1, `(.L_x_110) ;  /* 0x0000016000017945 */ /* 0x000fe20003800000 */
[----:B----4-:R-:W-:Y:S03]  /*6fb0*/  @P1 SEL R72, RZ, 0x1, !P0 ;  /* 0x00000001ff481807 */ /* 0x010fe60004000000 */
[----:B------:R-:W-:Y:S05]  /*6fc0*/  @!P1 BRA `(.L_x_111) ;  /* 0x00000000004c9947 */ /* 0x000fea0003800000 */
[----:B------:R-:W-:Y:S01]  /*6fd0*/  ISETP.NE.AND P0, PT, R72, RZ, PT ;  /* 0x000000ff4800720c */ /* 0x000fe20003f05270 */
[----:B------:R-:W-:Y:S01]  /*6fe0*/  BSSY B0, `(.L_x_112) ;  /* 0x000000b000007945 */ /* 0x000fe20003800000 */
[----:B------:R-:W-:Y:S11]  /*6ff0*/  ISETP.NE.AND P1, PT, R73, RZ, PT ;  /* 0x000000ff4900720c */ /* 0x000ff60003f25270 */
[----:B------:R-:W-:Y:S02]  /*7000*/  @!UPT UIADD3 URZ, UPT, UPT, URZ, URZ, URZ ;  /* 0x000000fffffff290 */ /* 0x000fe4000fffe0ff */
[C---:B-1----:R-:W-:Y:S01]  /*7010*/  @P1 IMAD R6, R71.reuse, 0x2000, R64 ;  /* 0x0000200047061824 */ /* 0x042fe200078e0240 */
[C---:B------:R-:W-:Y:S01]  /*7020*/  @P1 LEA R4, R71.reuse, R62, 0xd ;  /* 0x0000003e47041211 */ /* 0x040fe200078e68ff */
[C---:B------:R-:W-:Y:S02]  /*7030*/  @P1 IMAD R5, R71.reuse, 0x2000, R63 ;  /* 0x0000200047051824 */ /* 0x040fe400078e023f */
[----:B------:R-:W-:Y:S01]  /*7040*/  @P1 IMAD R3, R71, 0x2000, R58 ;  /* 0x0000200047031824 */ /* 0x000fe200078e023a */
[----:B------:R-:W-:Y:S06]  /*7050*/  @P0 BRA `(.L_x_113) ;  /* 0x00000000000c0947 */ /* 0x000fec0003800000 */
[----:B---3--:R-:W-:Y:S04]  /*7060*/  SHF.L.U32 R0, R61, 0x1f, RZ ;  /* 0x0000001f3d007819 */ /* 0x008fe800000006ff */
[----:B------:R-:W1:Y:S02]  /*7070*/  SYNCS.PHASECHK.TRANS64.TRYWAIT P0, [R2+URZ+0x20], R0 ;  /* 0x00002000020075a7 */ /* 0x000e6400080011ff */
[----:B-1----:R-:W-:Y:S05]  /*7080*/  @!P0 BRA `(.L_x_114) ;  /* 0x0000002000948947 */ /* 0x002fea0003800000 */
.L_x_113:
[----:B------:R-:W-:Y:S05]  /*7090*/  BSYNC B0 ;  /* 0x0000000000007941 */ /* 0x000fea0003800000 */
.L_x_112:
[----:B------:R-:W-:Y:S02]  /*70a0*/  ISETP.NE.AND P0, PT, R73, RZ, PT ;  /* 0x000000ff4900720c */ /* 0x000fe40003f05270 */
[----:B------:R-:W-:Y:S11]  /*70b0*/  IADD3 R71, PT, PT, R71, 0x1, RZ ;  /* 0x0000000147477810 */ /* 0x000ff60007ffe0ff */
[----:B------:R4:W1:Y:S04]  /*70c0*/  @P0 LDS.128 R32, [R6] ;  /* 0x0000000006200984 */ /* 0x0008680000000c00 */
[----:B------:R4:W1:Y:S04]  /*70d0*/  @P0 LDS.128 R36, [R5+0x10] ;  /* 0x0000100005240984 */ /* 0x0008680000000c00 */
[----:B------:R4:W1:Y:S04]  /*70e0*/  @P0 LDS.128 R40, [R4+0x20] ;  /* 0x0000200004280984 */ /* 0x0008680000000c00 */
[----:B------:R4:W1:Y:S02]  /*70f0*/  @P0 LDS.128 R44, [R3+0x30] ;  /* 0x00003000032c0984 */ /* 0x0008640000000c00 */
.L_x_111:
[----:B------:R-:W-:Y:S05]  /*7100*/  BSYNC B1 ;  /* 0x0000000000017941 */ /* 0x000fea0003800000 */
.L_x_110:
[----:B-1-3--:R-:W-:Y:S05]  /*7110*/  VIADD R0, R25, 0x10 ;  /* 0x0000001019007836 */ /* 0x00afea0000000000 */
[----:B------:R-:W-:Y:S04]  /*7120*/  SHF.R.U32.HI R0, RZ, 0x15, R0 ;  /* 0x00000015ff007819 */ /* 0x000fe80000011600 */
[----:B------:R-:W-:Y:S11]  /*7130*/  LOP3.LUT P0, RZ, R0, 0x3, R52, 0x48, !PT ;  /* 0x0000000300ff7812 */ /* 0x000ff60007804834 */
[----:B------:R-:W-:Y:S02]  /*7140*/  @!UPT UIADD3 URZ, UPT, UPT, URZ, URZ, URZ ;  /* 0x000000fffffff290 */ /* 0x000fe4000fffe0ff */
[----:B------:R-:W-:Y:S05]  /*7150*/  @!P0 BRA `(.L_x_115) ;  /* 0x0000000000408947 */ /* 0x000fea0003800000 */
[----:B------:R-:W1:Y:S01]  /*7160*/  LDCU.64 UR8, c[0x4][0x70] ;  /* 0x01000e00ff0877ac */ /* 0x000e620008000a00 */
[----:B----4-:R-:W-:Y:S01]  /*7170*/  MOV R3, 0x0 ;  /* 0x0000000000037802 */ /* 0x010fe20000000f00 */
[----:B------:R-:W-:Y:S02]  /*7180*/  HFMA2 R12, -RZ, RZ, 0, 5.9604644775390625e-08 ;  /* 0x00000001ff0c7431 */ /* 0x000fe400000001ff */
[----:B------:R-:W-:Y:S02]  /*7190*/  IMAD.MOV.U32 R8, RZ, RZ, 0x192 ;  /* 0x00000192ff087424 */ /* 0x000fe400078e00ff */
[----:B------:R-:W-:Y:S01]  /*71a0*/  IMAD.MOV.U32 R13, RZ, RZ, RZ ;  /* 0x000000ffff0d7224 */ /* 0x000fe200078e00ff */
[----:B------:R-:W3:Y:S01]  /*71b0*/  LDCU.64 UR6, c[0x4][0x78] ;  /* 0x01000f00ff0677ac */ /* 0x000ee20008000a00 */
[----:B------:R-:W4:Y:S01]  /*71c0*/  LDC.64 R2, c[0x4][R3] ;  /* 0x0100000003027b82 */ /* 0x000f220000000a00 */
[----:B------:R-:W5:Y:S01]  /*71d0*/  LDCU.64 UR4, c[0x4][0x10] ;  /* 0x01000200ff0477ac */ /* 0x000f620008000a00 */
[----:B-1----:R-:W-:Y:S01]  /*71e0*/  MOV R5, UR9 ;  /* 0x0000000900057c02 */ /* 0x002fe20008000f00 */
[----:B------:R-:W-:Y:S01]  /*71f0*/  IMAD.U32 R4, RZ, RZ, UR8 ;  /* 0x00000008ff047e24 */ /* 0x000fe2000f8e00ff */
[----:B---3--:R-:W-:Y:S01]  /*7200*/  MOV R7, UR7 ;  /* 0x0000000700077c02 */ /* 0x008fe20008000f00 */
[----:B------:R-:W-:Y:S01]  /*7210*/  IMAD.U32 R6, RZ, RZ, UR6 ;  /* 0x00000006ff067e24 */ /* 0x000fe2000f8e00ff */
[----:B-----5:R-:W-:Y:S01]  /*7220*/  MOV R11, UR5 ;  /* 0x00000005000b7c02 */ /* 0x020fe20008000f00 */
[----:B------:R-:W-:Y:S02]  /*7230*/  IMAD.U32 R10, RZ, RZ, UR4 ;  /* 0x00000004ff0a7e24 */ /* 0x000fe4000f8e00ff */
[----:B------:R-:W-:Y:S07]  /*7240*/  LEPC R20, `(.L_x_115) ;  /* 0x000000001014794e */ /* 0x000fee0000000000 */
[----:B--2-4-:R-:W-:Y:S05]  /*7250*/  CALL.ABS.NOINC R2 ;  /* 0x0000000002007343 */ /* 0x014fea0003c00000 */
.L_x_115:
[----:B------:R-:W-:Y:S05]  /*7260*/  WARPSYNC.ALL ;  /* 0x0000000000007948 */ /* 0x000fea0003800000 */
[----:B------:R-:W-:Y:S01]  /*7270*/  R2UR UR4, R25 ;  /* 0x00000000190472ca */ /* 0x000fe200000e0000 */
[----:B------:R-:W-:Y:S01]  /*7280*/  BSSY.RECONVERGENT B0, `(.L_x_116) ;  /* 0x0000041000007945 */ /* 0x000fe20003800200 */
[----:B------:R-:W-:Y:S02]  /*7290*/  ISETP.NE.AND P6, PT, R69, RZ, PT ;  /* 0x000000ff4500720c */ /* 0x000fe40003fc5270 */
[----:B------:R-:W-:Y:S02]  /*72a0*/  ISETP.NE.AND P0, PT, R66, RZ, PT ;  /* 0x000000ff4200720c */ /* 0x000fe40003f05270 */
[----:B------:R-:W-:Y:S07]  /*72b0*/  MOV R20, UR45 ;  /* 0x0000002d00147c02 */ /* 0x000fee0008000f00 */
[----:B----4-:R-:W1:Y:S02]  /*72c0*/  LDTM.x16 R4, tmem[UR4+0x10] ;  /* 0x00001004000479ee */ /* 0x010e640008240000 */
[----:B------:R-:W-:Y:S01]  /*72d0*/  @P6 LEA R20, R20, UR43, 0x3 ;  /* 0x0000002b14146c11 */ /* 0x000fe2000f8e18ff */
[C---:B-1----:R-:W-:Y:S01]  /*72e0*/  FMUL R0, R24.reuse, R4 ;  /* 0x0000000418007220 */ /* 0x042fe20000400000 */
        /* <DEDUP_REMOVED lines=33> */
[----:B------:R-:W-:Y:S01]  /*7500*/  FFMA R15, R27, R47, R19 ;  /* 0x0000002f1b0f7223 */ /* 0x000fe20000000013 */
[----:B------:R-:W-:Y:S02]  /*7510*/  MOV R16, UR54 ;  /* 0x0000003600107c02 */ /* 0x000fe40008000f00 */
[----:B------:R-:W-:Y:S02]  /*7520*/  @P6 IADD3 R17, PT, PT, R20, 0x40, RZ ;  /* 0x0000004014116810 */ /* 0x000fe40007ffe0ff */
[----:B------:R1:W-:Y:S01]  /*7530*/  STS.128 [R58+0x2030], R12 ;  /* 0x0020300c3a007388 */ /* 0x0003e20000000c00 */
[----:B------:R-:W-:Y:S02]  /*7540*/  LEA R0, R71, UR43, 0x3 ;  /* 0x0000002b47007c11 */ /* 0x000fe4000f8e18ff */
[----:B------:R-:W-:Y:S01]  /*7550*/  @P6 PRMT R16, R16, 0x654, R17 ;  /* 0x0000065410106816 */ /* 0x000fe20000000011 */
[----:B------:R-:W-:Y:S01]  /*7560*/  @!PT LDS RZ, [RZ] ;  /* 0x00000000fffff984 */ /* 0x000fe20000000800 */
[----:B------:R-:W-:Y:S01]  /*7570*/  @!PT LDS RZ, [RZ] ;  /* 0x00000000fffff984 */ /* 0x000fe20000000800 */
[----:B------:R-:W-:Y:S01]  /*7580*/  @!PT LDS RZ, [RZ] ;  /* 0x00000000fffff984 */ /* 0x000fe20000000800 */
[----:B------:R-:W-:Y:S01]  /*7590*/  @!PT LDS RZ, [RZ] ;  /* 0x00000000fffff984 */ /* 0x000fe20000000800 */
[----:B------:R3:W-:Y:S06]  /*75a0*/  MEMBAR.ALL.CTA ;  /* 0x0000000000007992 */ /* 0x0007ec0000008000 */
[----:B---3--:R-:W3:Y:S01]  /*75b0*/  FENCE.VIEW.ASYNC.S ;  /* 0x00000000000073c6 */ /* 0x008ee20000000000 */
[----:B------:R-:W-:Y:S01]  /*75c0*/  @P6 SHF.L.U32 R2, R61, 0x1f, RZ ;  /* 0x0000001f3d026819 */ /* 0x000fe200000006ff */
[----:B---3--:R-:W-:Y:S06]  /*75d0*/  BAR.SYNC.DEFER_BLOCKING 0x1, 0x80 ;  /* 0x0042000000007b1d */ /* 0x008fec0000010000 */
[----:B------:R-:W-:Y:S05]  /*75e0*/  @P0 BRA `(.L_x_117) ;  /* 0x0000000000280947 */ /* 0x000fea0003800000 */
[----:B------:R-:W3:Y:S01]  /*75f0*/  LDCU.64 UR6, c[0x0][0x348] ;  /* 0x00006900ff0677ac */ /* 0x000ee20008000a00 */
[----:B------:R-:W-:Y:S02]  /*7600*/  UIADD3 UR9, UPT, UPT, UR49, 0x10, URZ ;  /* 0x0000001031097890 */ /* 0x000fe4000fffe0ff */
[----:B------:R-:W-:Y:S01]  /*7610*/  UIADD3 UR8, UPT, UPT, UR43, 0x2200, URZ ;  /* 0x000022002b087890 */ /* 0x000fe2000fffe0ff */
[----:B------:R-:W-:Y:S01]  /*7620*/  UMOV UR10, UR50 ;  /* 0x00000032000a7c82 */ /* 0x000fe20008000000 */
[----:B------:R-:W-:Y:S01]  /*7630*/  UMOV UR11, UR60 ;  /* 0x0000003c000b7c82 */ /* 0x000fe20008000000 */
[----:B---3--:R-:W-:Y:S04]  /*7640*/  UIADD3 UR4, UP0, UPT, UR6, 0x680, URZ ;  /* 0x0000068006047890 */ /* 0x008fe8000ff1e0ff */
[----:B------:R-:W-:Y:S09]  /*7650*/  UIADD3.X UR5, UPT, UPT, URZ, UR7, URZ, UP0, !UPT ;  /* 0x00000007ff057290 */ /* 0x000ff200087fe4ff */
[----:B------:R3:W-:Y:S01]  /*7660*/  UTMASTG.3D [UR8], [UR4] ;  /* 0x00000008040073b5 */ /* 0x0007e20008010000 */
[----:B------:R0:W-:Y:S01]  /*7670*/  UTMACMDFLUSH ;  /* 0x00000000000079b7 */ /* 0x0001e20000000000 */
[----:B---3--:R-:W-:Y:S04]  /*7680*/  DEPBAR.LE SB0, 0x1 ;  /* 0x000080400000791a */ /* 0x008fe80000000000 */
.L_x_117:
[----:B------:R-:W-:Y:S05]  /*7690*/  BSYNC.RECONVERGENT B0 ;  /* 0x0000000000007941 */ /* 0x000fea0003800200 */
.L_x_116:
[----:B------:R-:W-:Y:S01]  /*76a0*/  BAR.SYNC.DEFER_BLOCKING 0x1, 0x80 ;  /* 0x0042000000007b1d */ /* 0x000fe20000010000 */
[----:B------:R-:W-:Y:S04]  /*76b0*/  UIADD3 UR4, UPT, UPT, UR45, 0x1, URZ ;  /* 0x000000012d047890 */ /* 0x000fe8000fffe0ff */
[----:B------:R-:W-:Y:S04]  /*76c0*/  UISETP.NE.AND UP0, UPT, UR4, 0x4, UPT ;  /* 0x000000040400788c */ /* 0x000fe8000bf05270 */
[----:B------:R-:W-:Y:S01]  /*76d0*/  USEL UR44, UR4, URZ, UP0 ;  /* 0x000000ff042c7287 */ /* 0x000fe20008000000 */
[----:B------:R3:W-:Y:S01]  /*76e0*/  @P6 SYNCS.ARRIVE.TRANS64.RED.A1T0 RZ, [R16+URZ], RZ ;  /* 0x000000ff10ff69a7 */ /* 0x0007e200081004ff */
[----:B------:R-:W-:Y:S01]  /*76f0*/  BSSY B1, `(.L_x_118) ;  /* 0x0000017000017945 */ /* 0x000fe20003800000 */
[----:B------:R-:W4:Y:S02]  /*7700*/  @P6 SYNCS.PHASECHK.TRANS64.TRYWAIT P0, [R0+URZ+0x20], R2 ;  /* 0x00002002000065a7 */ /* 0x000f2400080011ff */
[----:B----4-:R-:W-:Y:S01]  /*7710*/  @P6 SEL R72, RZ, 0x1, !P0 ;  /* 0x00000001ff486807 */ /* 0x010fe20004000000 */
[----:B---3--:R-:W-:Y:S06]  /*7720*/  @!P6 BRA `(.L_x_119) ;  /* 0x00000000004ce947 */ /* 0x008fec0003800000 */
        /* <DEDUP_REMOVED lines=9> */
[----:B------:R-:W-:Y:S04]  /*77c0*/  SHF.L.U32 R6, R61, 0x1f, RZ ;  /* 0x0000001f3d067819 */ /* 0x000fe800000006ff */
[----:B------:R-:W1:Y:S02]  /*77d0*/  SYNCS.PHASECHK.TRANS64.TRYWAIT P0, [R0+URZ+0x20], R6 ;  /* 0x00002006000075a7 */ /* 0x000e6400080011ff */
[----:B-1----:R-:W-:Y:S05]  /*77e0*/  @!P0 BRA `(.L_x_122) ;  /* 0x0000001800d08947 */ /* 0x002fea0003800000 */
.L_x_121:
[----:B------:R-:W-:Y:S05]  /*77f0*/  BSYNC B0 ;  /* 0x0000000000007941 */ /* 0x000fea0003800000 */
.L_x_120:
[----:B------:R-:W-:Y:S02]  /*7800*/  ISETP.NE.AND P0, PT, R73, RZ, PT ;  /* 0x000000ff4900720c */ /* 0x000fe40003f05270 */
[----:B------:R-:W-:Y:S11]  /*7810*/  IADD3 R71, PT, PT, R71, 0x1, RZ ;  /* 0x0000000147477810 */ /* 0x000ff60007ffe0ff */
[----:B------:R3:W4:Y:S04]  /*7820*/  @P0 LDS.128 R32, [R5] ;  /* 0x0000000005200984 */ /* 0x0007280000000c00 */
[----:B------:R3:W1:Y:S04]  /*7830*/  @P0 LDS.128 R36, [R4+0x10] ;  /* 0x0000100004240984 */ /* 0x0006680000000c00 */
[----:B------:R3:W1:Y:S04]  /*7840*/  @P0 LDS.128 R40, [R3+0x20] ;  /* 0x0000200003280984 */ /* 0x0006680000000c00 */
[----:B------:R3:W1:Y:S02]  /*7850*/  @P0 LDS.128 R44, [R2+0x30] ;  /* 0x00003000022c0984 */ /* 0x0006640000000c00 */
.L_x_119:
[----:B------:R-:W-:Y:S05]  /*7860*/  BSYNC B1 ;  /* 0x0000000000017941 */ /* 0x000fea0003800000 */
.L_x_118:
[----:B-1----:R-:W-:Y:S05]  /*7870*/  VIADD R0, R25, 0x20 ;  /* 0x0000002019007836 */ /* 0x002fea0000000000 */
[----:B------:R-:W-:Y:S04]  /*7880*/  SHF.R.U32.HI R0, RZ, 0x15, R0 ;  /* 0x00000015ff007819 */ /* 0x000fe80000011600 */
[----:B------:R-:W-:Y:S11]  /*7890*/  LOP3.LUT P0, RZ, R0, 0x3, R52, 0x48, !PT ;  /* 0x0000000300ff7812 */ /* 0x000ff60007804834 */
[----:B------:R-:W-:Y:S02]  /*78a0*/  @!UPT UIADD3 URZ, UPT, UPT, URZ, URZ, URZ ;  /* 0x000000fffffff290 */ /* 0x000fe4000fffe0ff */
[----:B------:R-:W-:Y:S05]  /*78b0*/  @!P0 BRA `(.L_x_123) ;  /* 0x0000000000408947 */ /* 0x000fea0003800000 */
[----:B------:R-:W1:Y:S01]  /*78c0*/  LDCU.64 UR8, c[0x4][0x70] ;  /* 0x01000e00ff0877ac */ /* 0x000e620008000a00 */
[----:B---3--:R-:W-:Y:S01]  /*78d0*/  MOV R3, 0x0 ;  /* 0x0000000000037802 */ /* 0x008fe20000000f00 */
[----:B------:R-:W-:Y:S02]  /*78e0*/  HFMA2 R12, -RZ, RZ, 0, 5.9604644775390625e-08 ;  /* 0x00000001ff0c7431 */ /* 0x000fe400000001ff */
[----:B------:R-:W-:Y:S02]  /*78f0*/  IMAD.MOV.U32 R8, RZ, RZ, 0x192 ;  /* 0x00000192ff087424 */ /* 0x000fe400078e00ff */
[----:B------:R-:W-:Y:S01]  /*7900*/  IMAD.MOV.U32 R13, RZ, RZ, RZ ;  /* 0x000000ffff0d7224 */ /* 0x000fe200078e00ff */
[----:B------:R-:W3:Y:S01]  /*7910*/  LDCU.64 UR6, c[0x4][0x78] ;  /* 0x01000f00ff0677ac */ /* 0x000ee20008000a00 */
[----:B------:R-:W2:Y:S01]  /*7920*/  LDC.64 R2, c[0x4][R3] ;  /* 0x0100000003027b82 */ /* 0x000ea20000000a00 */
        /* <DEDUP_REMOVED lines=9> */
.L_x_123:
[----:B------:R-:W-:Y:S05]  /*79c0*/  WARPSYNC.ALL ;  /* 0x0000000000007948 */ /* 0x000fea0003800000 */
[----:B------:R-:W-:Y:S01]  /*79d0*/  R2UR UR4, R25 ;  /* 0x00000000190472ca */ /* 0x000fe200000e0000 */
[----:B------:R-:W-:Y:S01]  /*79e0*/  BSSY.RECONVERGENT B0, `(.L_x_124) ;  /* 0x0000041000007945 */ /* 0x000fe20003800200 */
[----:B------:R-:W-:Y:S02]  /*79f0*/  ISETP.NE.AND P6, PT, R69, RZ, PT ;  /* 0x000000ff4500720c */ /* 0x000fe40003fc5270 */
[----:B------:R-:W-:Y:S02]  /*7a00*/  ISETP.NE.AND P0, PT, R66, RZ, PT ;  /* 0x000000ff4200720c */ /* 0x000fe40003f05270 */
[----:B------:R-:W-:Y:S07]  /*7a10*/  MOV R20, UR44 ;  /* 0x0000002c00147c02 */ /* 0x000fee0008000f00 */
[----:B---3--:R-:W1:Y:S02]  /*7a20*/  LDTM.x16 R4, tmem[UR4+0x20] ;  /* 0x00002004000479ee */ /* 0x008e640008240000 */
[----:B------:R-:W-:Y:S01]  /*7a30*/  @P6 LEA R20, R20, UR43, 0x3 ;  /* 0x0000002b14146c11 */ /* 0x000fe2000f8e18ff */
[C---:B-1----:R-:W-:Y:S01]  /*7a40*/  FMUL R0, R24.reuse, R4 ;  /* 0x0000000418007220 */ /* 0x042fe20000400000 */
[C---:B------:R-:W-:Y:S01]  /*7a50*/  FMUL R2, R24.reuse, R5 ;  /* 0x0000000518027220 */ /* 0x040fe20000400000 */
[C---:B------:R-:W-:Y:S01]  /*7a60*/  FMUL R3, R24.reuse, R6 ;  /* 0x0000000618037220 */ /* 0x040fe20000400000 */
[C---:B------:R-:W-:Y:S01]  /*7a70*/  FMUL R7, R24.reuse, R7 ;  /* 0x0000000718077220 */ /* 0x040fe20000400000 */
[C---:B----4-:R-:W-:Y:S01]  /*7a80*/  FFMA R28, R27.reuse, R32, R0 ;  /* 0x000000201b1c7223 */ /* 0x050fe20000000000 */
        /* <DEDUP_REMOVED lines=54> */
.L_x_125:
[----:B------:R-:W-:Y:S05]  /*7df0*/  BSYNC.RECONVERGENT B0 ;  /* 0x0000000000007941 */ /* 0x000fea0003800200 */
.L_x_124:
        /* <DEDUP_REMOVED lines=21> */
.L_x_129:
[----:B------:R-:W-:Y:S05]  /*7f50*/  BSYNC B0 ;  /* 0x0000000000007941 */ /* 0x000fea0003800000 */
.L_x_128:
[----:B------:R-:W-:Y:S11]  /*7f60*/  ISETP.NE.AND P0, PT, R73, RZ, PT ;  /* 0x000000ff4900720c */ /* 0x000ff60003f05270 */
[----:B------:R-:W-:Y:S02]  /*7f70*/  @!UPT UIADD3 URZ, UPT, UPT, URZ, URZ, URZ ;  /* 0x000000fffffff290 */ /* 0x000fe4000fffe0ff */
[----:B------:R3:W4:Y:S04]  /*7f80*/  @P0 LDS.128 R32, [R4] ;  /* 0x0000000004200984 */ /* 0x0007280000000c00 */
[----:B------:R3:W1:Y:S04]  /*7f90*/  @P0 LDS.128 R36, [R3+0x10] ;  /* 0x0000100003240984 */ /* 0x0006680000000c00 */
[----:B------:R3:W1:Y:S04]  /*7fa0*/  @P0 LDS.128 R40, [R2+0x20] ;  /* 0x0000200002280984 */ /* 0x0006680000000c00 */
[----:B------:R3:W1:Y:S02]  /*7fb0*/  @P0 LDS.128 R44, [R71+0x30] ;  /* 0x00003000472c0984 */ /* 0x0006640000000c00 */
.L_x_127:
[----:B------:R-:W-:Y:S05]  /*7fc0*/  BSYNC B1 ;  /* 0x0000000000017941 */ /* 0x000fea0003800000 */
.L_x_126:
        /* <DEDUP_REMOVED lines=21> */
.L_x_131:
[----:B------:R-:W-:Y:S01]  /*8120*/  ISETP.NE.AND P0, PT, R66, RZ, PT ;  /* 0x000000ff4200720c */ /* 0x000fe20003f05270 */
[----:B------:R-:W-:Y:S05]  /*8130*/  WARPSYNC.ALL ;  /* 0x0000000000007948 */ /* 0x000fea0003800000 */
[----:B------:R-:W-:Y:S01]  /*8140*/  R2UR UR4, R25 ;  /* 0x00000000190472ca */ /* 0x000fe200000e0000 */
[----:B------:R-:W-:Y:S11]  /*8150*/  BSSY.RECONVERGENT B0, `(.L_x_132) ;  /* 0x000003f000007945 */ /* 0x000ff60003800200 */
[----:B------:R-:W-:Y:S01]  /*8160*/  @!UPT UIADD3 URZ, UPT, UPT, URZ, URZ, URZ ;  /* 0x000000fffffff290 */ /* 0x000fe2000fffe0ff */
[----:B---3--:R-:W1:Y:S01]  /*8170*/  LDTM.x16 R4, tmem[UR4+0x30] ;  /* 0x00003004000479ee */ /* 0x008e620008240000 */
[----:B------:R-:W-:Y:S01]  /*8180*/  R2UR UR4, R70 ;  /* 0x00000000460472ca */ /* 0x000fe200000e0000 */
[----:B------:R-:W-:Y:S11]  /*8190*/  NOP ;  /* 0x0000000000007918 */ /* 0x000ff60000000000 */
[----:B------:R-:W-:Y:S01]  /*81a0*/  @!UPT UIADD3 URZ, UPT, UPT, URZ, URZ, URZ ;  /* 0x000000fffffff290 */ /* 0x000fe2000fffe0ff */
[----:B------:R-:W-:Y:S04]  /*81b0*/  UIADD3 UR4, UPT, UPT, UR4, 0xb0, URZ ;  /* 0x000000b004047890 */ /* 0x000fe8000fffe0ff */
[----:B------:R-:W-:Y:S01]  /*81c0*/  UPRMT UR4, UR54, 0x654, UR4 ;  /* 0x0000065436047896 */ /* 0x000fe20008000004 */
[C---:B-1----:R-:W-:Y:S01]  /*81d0*/  FMUL R0, R24.reuse, R4 ;  /* 0x0000000418007220 */ /* 0x042fe20000400000 */
[C---:B------:R-:W-:Y:S01]  /*81e0*/  FMUL R2, R24.reuse, R5 ;  /* 0x0000000518027220 */ /* 0x040fe20000400000 */
[C---:B------:R-:W-:Y:S06]  /*81f0*/  FMUL R3, R24.reuse, R6 ;  /* 0x0000000618037220 */ /* 0x040fec0000400000 */
[----:B------:R-:W-:Y:S01]  /*8200*/  SYNCS.ARRIVE.TRANS64.RED.A1T0 RZ, [UR4], RZ ;  /* 0x000000ffffff79a7 */ /* 0x000fe20008100404 */
[C---:B----4-:R-:W-:Y:S01]  /*8210*/  FFMA R28, R27.reuse, R32, R0 ;  /* 0x000000201b1c7223 */ /* 0x050fe20000000000 */
[C---:B------:R-:W-:Y:S01]  /*8220*/  FFMA R29, R27.reuse, R33, R2 ;  /* 0x000000211b1d7223 */ /* 0x040fe20000000002 */
        /* <DEDUP_REMOVED lines=49> */
.L_x_133:
[----:B------:R-:W-:Y:S05]  /*8540*/  BSYNC.RECONVERGENT B0 ;  /* 0x0000000000007941 */ /* 0x000fea0003800200 */
.L_x_132:
[----:B------:R-:W-:Y:S01]  /*8550*/  BAR.SYNC.DEFER_BLOCKING 0x1, 0x80 ;  /* 0x0042000000007b1d */ /* 0x000fe20000010000 */
[----:B------:R-:W-:Y:S01]  /*8560*/  UISETP.NE.AND UP0, UPT, UR46, -0x4, UPT ;  /* 0xfffffffc2e00788c */ /* 0x000fe2000bf05270 */
[----:B------:R-:W-:Y:S08]  /*8570*/  IADD3 R22, PT, PT, R22, 0x1, RZ ;  /* 0x0000000116167810 */ /* 0x000ff00007ffe0ff */
[----:B------:R-:W-:Y:S05]  /*8580*/  BRA.U !UP0, `(.L_x_134) ;  /* 0x0000000108287547 */ /* 0x000fea000b800000 */
[----:B------:R-:W-:Y:S01]  /*8590*/  ISETP.NE.AND P0, PT, R69, RZ, PT ;  /* 0x000000ff4500720c */ /* 0x000fe20003f05270 */
[----:B------:R-:W-:Y:S01]  /*85a0*/  IMAD.U32 R2, RZ, RZ, UR45 ;  /* 0x0000002dff027e24 */ /* 0x000fe2000f8e00ff */
[----:B------:R-:W-:Y:S01]  /*85b0*/  UIADD3 UR4, UPT, UPT, UR45, 0x1, URZ ;  /* 0x000000012d047890 */ /* 0x000fe2000fffe0ff */
[----:B------:R-:W-:Y:S03]  /*85c0*/  IMAD.U32 R0, RZ, RZ, UR54 ;  /* 0x00000036ff007e24 */ /* 0x000fe6000f8e00ff */
[----:B------:R-:W-:Y:S04]  /*85d0*/  UISETP.NE.AND UP0, UPT, UR4, 0x4, UPT ;  /* 0x000000040400788c */ /* 0x000fe8000bf05270 */
[----:B------:R-:W-:Y:S03]  /*85e0*/  USEL UR45, UR4, URZ, UP0 ;  /* 0x000000ff042d7287 */ /* 0x000fe60008000000 */
[----:B------:R-:W-:Y:S05]  /*85f0*/  @P0 LEA R2, R2, UR43, 0x3 ;  /* 0x0000002b02020c11 */ /* 0x000fea000f8e18ff */
[----:B------:R-:W-:Y:S05]  /*8600*/  @P0 VIADD R2, R2, 0x40 ;  /* 0x0000004002020836 */ /* 0x000fea0000000000 */
[----:B------:R-:W-:Y:S04]  /*8610*/  @P0 PRMT R0, R0, 0x654, R2 ;  /* 0x0000065400000816 */ /* 0x000fe80000000002 */
[----:B------:R3:W-:Y:S03]  /*8620*/  @P0 SYNCS.ARRIVE.TRANS64.RED.A1T0 RZ, [R0+URZ], RZ ;  /* 0x000000ff00ff09a7 */ /* 0x0007e600081004ff */
.L_x_134:
[----:B------:R-:W-:Y:S01]  /*8630*/  R2UR UR5, R53 ;  /* 0x00000000350572ca */ /* 0x000fe200000e0000 */
[----:B------:R-:W-:Y:S01]  /*8640*/  UISETP.NE.AND UP0, UPT, UR62, URZ, UPT ;  /* 0x000000ff3e00728c */ /* 0x000fe2000bf05270 */
[----:B------:R-:W-:Y:S01]  /*8650*/  R2UR UR4, R54 ;  /* 0x00000000360472ca */ /* 0x000fe200000e0000 */
[----:B------:R-:W-:Y:S01]  /*8660*/  UIADD3 UR46, UPT, UPT, UR46, 0x4, URZ ;  /* 0x000000042e2e7890 */ /* 0x000fe2000fffe0ff */
[----:B------:R-:W-:Y:S01]  /*8670*/  ISETP.NE.AND P0, PT, R57, 0x2, PT ;  /* 0x000000023900780c */ /* 0x000fe20003f05270 */
[----:B------:R-:W-:Y:S01]  /*8680*/  UMOV UR60, UR61 ;  /* 0x0000003d003c7c82 */ /* 0x000fe20008000000 */
[----:B------:R-:W-:Y:S02]  /*8690*/  ISETP.NE.AND P1, PT, R22, 0x4, PT ;  /* 0x000000041600780c */ /* 0x000fe40003f25270 */
[----:B------:R-:W-:Y:S02]  /*86a0*/  SEL R2, RZ, 0x1, P0 ;  /* 0x00000001ff027807 */ /* 0x000fe40000000000 */
[----:B---3--:R-:W-:Y:S02]  /*86b0*/  SEL R0, RZ, 0x1, P1 ;  /* 0x00000001ff007807 */ /* 0x008fe40000800000 */
[----:B------:R-:W-:Y:S01]  /*86c0*/  LOP3.LUT R59, R59, R2, RZ, 0x3c, !PT ;  /* 0x000000023b3b7212 */ /* 0x000fe200078e3cff */
[----:B------:R-:W-:Y:S01]  /*86d0*/  UIADD3 UR20, UPT, UPT, UR36, UR5, URZ ;  /* 0x0000000524147290 */ /* 0x000fe2000fffe0ff */
[----:B------:R-:W-:Y:S01]  /*86e0*/  LOP3.LUT R60, R60, R0, RZ, 0x3c, !PT ;  /* 0x000000003c3c7212 */ /* 0x000fe200078e3cff */
[----:B------:R-:W-:Y:S01]  /*86f0*/  UIADD3 UR16, UPT, UPT, UR37, UR4, URZ ;  /* 0x0000000425107290 */ /* 0x000fe2000fffe0ff */
[----:B------:R-:W-:Y:S02]  /*8700*/  SEL R57, R57, RZ, P0 ;  /* 0x000000ff39397207 */ /* 0x000fe40000000000 */
[----:B------:R-:W-:Y:S01]  /*8710*/  SEL R22, R22, RZ, P1 ;  /* 0x000000ff16167207 */ /* 0x000fe20000800000 */
[----:B------:R-:W-:Y:S08]  /*8720*/  BRA.U UP0, `(.L_x_135) ;  /* 0xffffffd100d47547 */ /* 0x000ff0000b83ffff */
[----:B------:R-:W-:-:S09]  /*8730*/  UISETP.NE.AND UP0, UPT, UR63, URZ, UPT ;  /* 0x000000ff3f00728c */ /* 0x000fd2000bf05270 */
[----:B------:R-:W-:Y:S05]  /*8740*/  BRA.U !UP0, `(.L_x_136) ;  /* 0x0000000108487547 */ /* 0x000fea000b800000 */
[----:B------:R-:W3:Y:S02]  /*8750*/  LDCU.64 UR4, c[0x0][0x890] ;  /* 0x00011200ff0477ac */ /* 0x000ee40008000a00 */
[----:B---3--:R-:W-:-:S04]  /*8760*/  UISETP.NE.U32.AND UP0, UPT, UR4, URZ, UPT ;  /* 0x000000ff0400728c */ /* 0x008fc8000bf05070 */
[----:B------:R-:W-:-:S09]  /*8770*/  UISETP.NE.AND.EX UP0, UPT, UR5, URZ, UPT, UP0 ;  /* 0x000000ff0500728c */ /* 0x000fd2000bf05300 */
[----:B------:R-:W-:Y:S05]  /*8780*/  BRA.U UP0, `(.L_x_137) ;  /* 0x00000001000c7547 */ /* 0x000fea000b800000 */
[----:B------:R-:W-:-:S13]  /*8790*/  FSETP.NEU.AND P0, PT, R27, RZ, PT ;  /* 0x000000ff1b00720b */ /* 0x000fda0003f0d000 */
[----:B------:R-:W-:Y:S05]  /*87a0*/  @!P0 EXIT ;  /* 0x000000000000894d */ /* 0x000fea0003800000 */
[----:B------:R-:W-:Y:S05]  /*87b0*/  BRA `(.L_x_136) ;  /* 0x00000000002c7947 */ /* 0x000fea0003800000 */
.L_x_137:
[----:B------:R-:W-:Y:S01]  /*87c0*/  ISETP.NE.AND P0, PT, R56, RZ, PT ;  /* 0x000000ff3800720c */ /* 0x000fe20003f05270 */
[----:B------:R-:W-:-:S12]  /*87d0*/  BSSY.RECONVERGENT B0, `(.L_x_136) ;  /* 0x0000009000007945 */ /* 0x000fd80003800200 */
[----:B------:R-:W-:Y:S05]  /*87e0*/  @P0 BRA `(.L_x_138) ;  /* 0x0000000000140947 */ /* 0x000fea0003800000 */
[----:B------:R-:W3:Y:S02]  /*87f0*/  LDCU.64 UR4, c[0x0][0x888] ;  /* 0x00011100ff0477ac */ /* 0x000ee40008000a00 */
[----:B---3--:R-:W-:-:S04]  /*8800*/  ISETP.NE.U32.AND P0, PT, RZ, UR4, PT ;  /* 0x00000004ff007c0c */ /* 0x008fc8000bf05070 */
[----:B------:R-:W-:-:S13]  /*8810*/  ISETP.NE.AND.EX P0, PT, RZ, UR5, PT, P0 ;  /* 0x00000005ff007c0c */ /* 0x000fda000bf05300 */
[----:B------:R-:W-:Y:S05]  /*8820*/  @!P0 EXIT ;  /* 0x000000000000894d */ /* 0x000fea0003800000 */
[----:B------:R-:W-:Y:S05]  /*8830*/  BRA `(.L_x_139) ;  /* 0x0000000000087947 */ /* 0x000fea0003800000 */
.L_x_138:
[----:B------:R-:W-:-:S13]  /*8840*/  FSETP.NEU.AND P0, PT, R27, RZ, PT ;  /* 0x000000ff1b00720b */ /* 0x000fda0003f0d000 */
[----:B------:R-:W-:Y:S05]  /*8850*/  @!P0 EXIT ;  /* 0x000000000000894d */ /* 0x000fea0003800000 */
.L_x_139:
[----:B------:R-:W-:Y:S05]  /*8860*/  BSYNC.RECONVERGENT B0 ;  /* 0x0000000000007941 */ /* 0x000fea0003800200 */
.L_x_136:
[----:B------:R-:W-:Y:S01]  /*8870*/  ULEA UR4, UR45, UR43, 0x3 ;  /* 0x0000002b2d047291 */ /* 0x000fe2000f8e18ff */
[----:B------:R-:W-:-:S04]  /*8880*/  DEPBAR.LE SB0, 0x0 ;  /* 0x000080000000791a */ /* 0x000fc80000000000 */
[----:B------:R-:W-:-:S04]  /*8890*/  UIADD3 UR4, UPT, UPT, UR4, 0x40, URZ ;  /* 0x0000004004047890 */ /* 0x000fc8000fffe0ff */
[----:B------:R-:W-:-:S09]  /*88a0*/  UPRMT UR4, UR54, 0x654, UR4 ;  /* 0x0000065436047896 */ /* 0x000fd20008000004 */
[----:B------:R-:W-:Y:S01]  /*88b0*/  SYNCS.ARRIVE.TRANS64.RED.A1T0 RZ, [UR4], RZ ;  /* 0x000000ffffff79a7 */ /* 0x000fe20008100404 */
[----:B------:R-:W-:Y:S05]  /*88c0*/  EXIT ;  /* 0x000000000000794d */ /* 0x000fea0003800000 */
.L_x_24:
[----:B--2---:R2:W3:Y:S02]  /*88d0*/  SYNCS.PHASECHK.TRANS64.TRYWAIT P0, [R0+URZ+0xe0], R2 ;  /* 0x0000e002000075a7 */ /* 0x0044e400080011ff */
[----:B---3--:R-:W-:Y:S05]  /*88e0*/  @!P0 NANOSLEEP.SYNCS 0x989680 ;  /* 0x009896800000895d */ /* 0x008fea0003900000 */
[----:B------:R-:W3:Y:S02]  /*88f0*/  @!P0 SYNCS.PHASECHK.TRANS64 P0, [R0+URZ+0xe0], R2 ;  /* 0x0000e002000085a7 */ /* 0x000ee400080010ff */
[----:B---3--:R-:W-:Y:S05]  /*8900*/  @!P0 BRA `(.L_x_24) ;  /* 0xfffffffc00f08947 */ /* 0x008fea000383ffff */
[----:B------:R-:W-:Y:S05]  /*8910*/  BRA `(.L_x_140) ;  /* 0xffffff8c00f47947 */ /* 0x000fea000383ffff */
.L_x_27:
[----:B-1----:R-:W-:-:S07]  /*8920*/  MOV R0, UR57 ;  /* 0x0000003900007c02 */ /* 0x002fce0008000f00 */
.L_x_141:
[----:B-1----:R1:W2:Y:S02]  /*8930*/  SYNCS.PHASECHK.TRANS64.TRYWAIT P0, [R0+URZ+0x10], R3 ;  /* 0x00001003000075a7 */ /* 0x0022a400080011ff */
[----:B--2---:R-:W-:Y:S05]  /*8940*/  @!P0 NANOSLEEP.SYNCS 0x989680 ;  /* 0x009896800000895d */ /* 0x004fea0003900000 */
[----:B------:R-:W2:Y:S02]  /*8950*/  @!P0 SYNCS.PHASECHK.TRANS64 P0, [R0+URZ+0x10], R3 ;  /* 0x00001003000085a7 */ /* 0x000ea400080010ff */
[----:B--2---:R-:W-:Y:S05]  /*8960*/  @!P0 BRA `(.L_x_141) ;  /* 0xfffffffc00f08947 */ /* 0x004fea000383ffff */
[----:B------:R-:W-:Y:S05]  /*8970*/  BRA `(.L_x_26) ;  /* 0xffffff90003c7947 */ /* 0x000fea000383ffff */
.L_x_36:
[----:B-1----:R-:W-:-:S07]  /*8980*/  MOV R0, UR57 ;  /* 0x0000003900007c02 */ /* 0x002fce0008000f00 */
.L_x_142:
[----:B-1----:R1:W2:Y:S02]  /*8990*/  SYNCS.PHASECHK.TRANS64.TRYWAIT P0, [R0+URZ+0x10], R3 ;  /* 0x00001003000075a7 */ /* 0x0022a400080011ff */
[----:B--2---:R-:W-:Y:S05]  /*89a0*/  @!P0 NANOSLEEP.SYNCS 0x989680 ;  /* 0x009896800000895d */ /* 0x004fea0003900000 */
[----:B------:R-:W2:Y:S02]  /*89b0*/  @!P0 SYNCS.PHASECHK.TRANS64 P0, [R0+URZ+0x10], R3 ;  /* 0x00001003000085a7 */ /* 0x000ea400080010ff */
[----:B--2---:R-:W-:Y:S05]  /*89c0*/  @!P0 BRA `(.L_x_142) ;  /* 0xfffffffc00f08947 */ /* 0x004fea000383ffff */
[----:B------:R-:W-:Y:S05]  /*89d0*/  BRA `(.L_x_35) ;  /* 0xffffff9400947947 */ /* 0x000fea000383ffff */
.L_x_43:
[----:B-1----:R1:W4:Y:S02]  /*89e0*/  SYNCS.PHASECHK.TRANS64.TRYWAIT P0, [R3+URZ+0x70], R0 ;  /* 0x00007000030075a7 */ /* 0x00232400080011ff */
[----:B----4-:R-:W-:Y:S05]  /*89f0*/  @!P0 NANOSLEEP.SYNCS 0x989680 ;  /* 0x009896800000895d */ /* 0x010fea0003900000 */
[----:B------:R-:W4:Y:S02]  /*8a00*/  @!P0 SYNCS.PHASECHK.TRANS64 P0, [R3+URZ+0x70], R0 ;  /* 0x00007000030085a7 */ /* 0x000f2400080010ff */
[----:B----4-:R-:W-:Y:S05]  /*8a10*/  @!P0 BRA `(.L_x_43) ;  /* 0xfffffffc00f08947 */ /* 0x010fea000383ffff */
[----:B------:R-:W-:Y:S05]  /*8a20*/  BRA `(.L_x_143) ;  /* 0xffffff9800cc7947 */ /* 0x000fea000383ffff */
.L_x_47:
[----:B------:R-:W-:-:S07]  /*8a30*/  MOV R0, UR4 ;  /* 0x0000000400007c02 */ /* 0x000fce0008000f00 */
.L_x_144:
[----:B-1----:R1:W2:Y:S02]  /*8a40*/  SYNCS.PHASECHK.TRANS64.TRYWAIT P0, [R0+URZ], R2 ;  /* 0x00000002000075a7 */ /* 0x0022a400080011ff */
[----:B--2---:R-:W-:Y:S05]  /*8a50*/  @!P0 NANOSLEEP.SYNCS 0x989680 ;  /* 0x009896800000895d */ /* 0x004fea0003900000 */
[----:B------:R-:W2:Y:S02]  /*8a60*/  @!P0 SYNCS.PHASECHK.TRANS64 P0, [R0+URZ], R2 ;  /* 0x00000002000085a7 */ /* 0x000ea400080010ff */
[----:B--2---:R-:W-:Y:S05]  /*8a70*/  @!P0 BRA `(.L_x_144) ;  /* 0xfffffffc00f08947 */ /* 0x004fea000383ffff */
[----:B------:R-:W-:Y:S05]  /*8a80*/  BRA `(.L_x_145) ;  /* 0xffffffa000787947 */ /* 0x000fea000383ffff */
.L_x_50:
[----:B-1----:R1:W2:Y:S02]  /*8a90*/  SYNCS.PHASECHK.TRANS64.TRYWAIT P0, [R2+URZ+0xd0], R4 ;  /* 0x0000d004020075a7 */ /* 0x0022a400080011ff */
[----:B--2---:R-:W-:Y:S05]  /*8aa0*/  @!P0 NANOSLEEP.SYNCS 0x989680 ;  /* 0x009896800000895d */ /* 0x004fea0003900000 */
[----:B------:R-:W2:Y:S02]  /*8ab0*/  @!P0 SYNCS.PHASECHK.TRANS64 P0, [R2+URZ+0xd0], R4 ;  /* 0x0000d004020085a7 */ /* 0x000ea400080010ff */
[----:B--2---:R-:W-:Y:S05]  /*8ac0*/  @!P0 BRA `(.L_x_50) ;  /* 0xfffffffc00f08947 */ /* 0x004fea000383ffff */
[----:B------:R-:W-:Y:S05]  /*8ad0*/  BRA `(.L_x_146) ;  /* 0xffffffa000d47947 */ /* 0x000fea000383ffff */
.L_x_51:
[----:B------:R-:W-:-:S07]  /*8ae0*/  MOV R2, UR4 ;  /* 0x0000000400027c02 */ /* 0x000fce0008000f00 */
.L_x_147:
[----:B-1----:R1:W2:Y:S02]  /*8af0*/  SYNCS.PHASECHK.TRANS64.TRYWAIT P0, [R2+URZ+0x80], R5 ;  /* 0x00008005020075a7 */ /* 0x0022a400080011ff */
[----:B--2---:R-:W-:Y:S05]  /*8b00*/  @!P0 NANOSLEEP.SYNCS 0x989680 ;  /* 0x009896800000895d */ /* 0x004fea0003900000 */
[----:B------:R-:W2:Y:S02]  /*8b10*/  @!P0 SYNCS.PHASECHK.TRANS64 P0, [R2+URZ+0x80], R5 ;  /* 0x00008005020085a7 */ /* 0x000ea400080010ff */
[----:B--2---:R-:W-:Y:S05]  /*8b20*/  @!P0 BRA `(.L_x_147) ;  /* 0xfffffffc00f08947 */ /* 0x004fea000383ffff */
[----:B------:R-:W-:Y:S05]  /*8b30*/  BRA `(.L_x_148) ;  /* 0xffffffa000e47947 */ /* 0x000fea000383ffff */
.L_x_52:
[----:B-1----:R1:W2:Y:S02]  /*8b40*/  SYNCS.PHASECHK.TRANS64.TRYWAIT P1, [R2+URZ+0x70], R4 ;  /* 0x00007004020075a7 */ /* 0x0022a400080211ff */
[----:B--2---:R-:W-:Y:S05]  /*8b50*/  @!P1 NANOSLEEP.SYNCS 0x989680 ;  /* 0x009896800000995d */ /* 0x004fea0003900000 */
[----:B------:R-:W2:Y:S02]  /*8b60*/  @!P1 SYNCS.PHASECHK.TRANS64 P1, [R2+URZ+0x70], R4 ;  /* 0x00007004020095a7 */ /* 0x000ea400080210ff */
[----:B--2---:R-:W-:Y:S05]  /*8b70*/  @!P1 BRA `(.L_x_52) ;  /* 0xfffffffc00f09947 */ /* 0x004fea000383ffff */
[----:B------:R-:W-:Y:S05]  /*8b80*/  BRA `(.L_x_149) ;  /* 0xffffffa400147947 */ /* 0x000fea000383ffff */
.L_x_55:
[----:B------:R-:W-:-:S07]  /*8b90*/  MOV R0, UR4 ;  /* 0x0000000400007c02 */ /* 0x000fce0008000f00 */
.L_x_150:
[----:B-1----:R1:W2:Y:S02]  /*8ba0*/  SYNCS.PHASECHK.TRANS64.TRYWAIT P0, [R0+URZ+0x80], R2 ;  /* 0x00008002000075a7 */ /* 0x0022a400080011ff */
[----:B--2---:R-:W-:Y:S05]  /*8bb0*/  @!P0 NANOSLEEP.SYNCS 0x989680 ;  /* 0x009896800000895d */ /* 0x004fea0003900000 */
[----:B------:R-:W2:Y:S02]  /*8bc0*/  @!P0 SYNCS.PHASECHK.TRANS64 P0, [R0+URZ+0x80], R2 ;  /* 0x00008002000085a7 */ /* 0x000ea400080010ff */
[----:B--2---:R-:W-:Y:S05]  /*8bd0*/  @!P0 BRA `(.L_x_150) ;  /* 0xfffffffc00f08947 */ /* 0x004fea000383ffff */
[----:B------:R-:W-:Y:S05]  /*8be0*/  BRA `(.L_x_54) ;  /* 0xffffffa400687947 */ /* 0x000fea000383ffff */
.L_x_62:
[----:B-1----:R1:W2:Y:S02]  /*8bf0*/  SYNCS.PHASECHK.TRANS64.TRYWAIT P1, [R0+URZ+0x70], R2 ;  /* 0x00007002000075a7 */ /* 0x0022a400080211ff */
[----:B--2---:R-:W-:Y:S05]  /*8c00*/  @!P1 NANOSLEEP.SYNCS 0x989680 ;  /* 0x009896800000995d */ /* 0x004fea0003900000 */
[----:B------:R-:W2:Y:S02]  /*8c10*/  @!P1 SYNCS.PHASECHK.TRANS64 P1, [R0+URZ+0x70], R2 ;  /* 0x00007002000095a7 */ /* 0x000ea400080210ff */
[----:B--2---:R-:W-:Y:S05]  /*8c20*/  @!P1 BRA `(.L_x_62) ;  /* 0xfffffffc00f09947 */ /* 0x004fea000383ffff */
[----:B------:R-:W-:Y:S05]  /*8c30*/  BRA `(.L_x_151) ;  /* 0xffffffa800d07947 */ /* 0x000fea000383ffff */
.L_x_63:
[----:B------:R-:W-:-:S13]  /*8c40*/  R2UR UR4, R13 ;  /* 0x000000000d0472ca */ /* 0x000fda00000e0000 */
[----:B------:R-:W-:-:S07]  /*8c50*/  MOV R2, UR4 ;  /* 0x0000000400027c02 */ /* 0x000fce0008000f00 */
.L_x_152:
[----:B-1----:R1:W2:Y:S02]  /*8c60*/  SYNCS.PHASECHK.TRANS64.TRYWAIT P0, [R2+URZ+0xb0], R0 ;  /* 0x0000b000020075a7 */ /* 0x0022a400080011ff */
[----:B--2---:R-:W-:Y:S05]  /*8c70*/  @!P0 NANOSLEEP.SYNCS 0x989680 ;  /* 0x009896800000895d */ /* 0x004fea0003900000 */
[----:B------:R-:W2:Y:S02]  /*8c80*/  @!P0 SYNCS.PHASECHK.TRANS64 P0, [R2+URZ+0xb0], R0 ;  /* 0x0000b000020085a7 */ /* 0x000ea400080010ff */
[----:B--2---:R-:W-:Y:S05]  /*8c90*/  @!P0 BRA `(.L_x_152) ;  /* 0xfffffffc00f08947 */ /* 0x004fea000383ffff */
[----:B------:R-:W-:Y:S05]  /*8ca0*/  BRA `(.L_x_153) ;  /* 0xffffffac000c7947 */ /* 0x000fea000383ffff */
.L_x_66:
[----:B------:R-:W-:Y:S07]  /*8cb0*/  MOV R0, UR5 ;  /* 0x0000000500007c02 */ /* 0x000fee0008000f00 */
.L_x_154:
[----:B-1----:R1:W2:Y:S02]  /*8cc0*/  SYNCS.PHASECHK.TRANS64.TRYWAIT P0, [R0+URZ], R2 ;  /* 0x00000002000075a7 */ /* 0x0022a400080011ff */
[----:B--2---:R-:W-:Y:S05]  /*8cd0*/  @!P0 NANOSLEEP.SYNCS 0x989680 ;  /* 0x009896800000895d */ /* 0x004fea0003900000 */
[----:B------:R-:W2:Y:S02]  /*8ce0*/  @!P0 SYNCS.PHASECHK.TRANS64 P0, [R0+URZ], R2 ;  /* 0x00000002000085a7 */ /* 0x000ea400080010ff */
[----:B--2---:R-:W-:Y:S05]  /*8cf0*/  @!P0 BRA `(.L_x_154) ;  /* 0xfffffffc00f08947 */ /* 0x004fea000383ffff */
[----:B------:R-:W-:Y:S05]  /*8d00*/  BRA `(.L_x_65) ;  /* 0xffffffac00287947 */ /* 0x000fea000383ffff */
.L_x_69:
[----:B------:R-:W-:-:S07]  /*8d10*/  MOV R0, UR4 ;  /* 0x0000000400007c02 */ /* 0x000fce0008000f00 */
.L_x_155:
[----:B--2---:R2:W3:Y:S02]  /*8d20*/  SYNCS.PHASECHK.TRANS64.TRYWAIT P0, [R0+URZ], R2 ;  /* 0x00000002000075a7 */ /* 0x0044e400080011ff */
[----:B---3--:R-:W-:Y:S05]  /*8d30*/  @!P0 NANOSLEEP.SYNCS 0x989680 ;  /* 0x009896800000895d */ /* 0x008fea0003900000 */
[----:B------:R-:W3:Y:S02]  /*8d40*/  @!P0 SYNCS.PHASECHK.TRANS64 P0, [R0+URZ], R2 ;  /* 0x00000002000085a7 */ /* 0x000ee400080010ff */
[----:B---3--:R-:W-:Y:S05]  /*8d50*/  @!P0 BRA `(.L_x_155) ;  /* 0xfffffffc00f08947 */ /* 0x008fea000383ffff */
[----:B------:R-:W-:Y:S05]  /*8d60*/  BRA `(.L_x_156) ;  /* 0xffffffb400347947 */ /* 0x000fea000383ffff */
.L_x_70:
[----:B------:R-:W-:-:S07]  /*8d70*/  MOV R0, UR5 ;  /* 0x0000000500007c02 */ /* 0x000fce0008000f00 */
.L_x_157:
[----:B-1----:R1:W2:Y:S02]  /*8d80*/  SYNCS.PHASECHK.TRANS64.TRYWAIT P0, [R0+URZ], R3 ;  /* 0x00000003000075a7 */ /* 0x0022a400080011ff */
[----:B--2---:R-:W-:Y:S05]  /*8d90*/  @!P0 NANOSLEEP.SYNCS 0x989680 ;  /* 0x009896800000895d */ /* 0x004fea0003900000 */
[----:B------:R-:W2:Y:S02]  /*8da0*/  @!P0 SYNCS.PHASECHK.TRANS64 P0, [R0+URZ], R3 ;  /* 0x00000003000085a7 */ /* 0x000ea400080010ff */
[----:B--2---:R-:W-:Y:S05]  /*8db0*/  @!P0 BRA `(.L_x_157) ;  /* 0xfffffffc00f08947 */ /* 0x004fea000383ffff */
[----:B------:R-:W-:Y:S05]  /*8dc0*/  BRA `(.L_x_158) ;  /* 0xffffffb400407947 */ /* 0x000fea000383ffff */
.L_x_71:
[----:B------:R-:W-:-:S07]  /*8dd0*/  MOV R0, UR5 ;  /* 0x0000000500007c02 */ /* 0x000fce0008000f00 */
.L_x_159:
[----:B-1----:R1:W2:Y:S02]  /*8de0*/  SYNCS.PHASECHK.TRANS64.TRYWAIT P0, [R0+URZ], R3 ;  /* 0x00000003000075a7 */ /* 0x0022a400080011ff */
[----:B--2---:R-:W-:Y:S05]  /*8df0*/  @!P0 NANOSLEEP.SYNCS 0x989680 ;  /* 0x009896800000895d */ /* 0x004fea0003900000 */
[----:B------:R-:W2:Y:S02]  /*8e00*/  @!P0 SYNCS.PHASECHK.TRANS64 P0, [R0+URZ], R3 ;  /* 0x00000003000085a7 */ /* 0x000ea400080010ff */
[----:B--2---:R-:W-:Y:S05]  /*8e10*/  @!P0 BRA `(.L_x_159) ;  /* 0xfffffffc00f08947 */ /* 0x004fea000383ffff */
[----:B------:R-:W-:Y:S05]  /*8e20*/  BRA `(.L_x_160) ;  /* 0xffffffb4004c7947 */ /* 0x000fea000383ffff */
.L_x_72:
[----:B-1----:R-:W-:-:S07]  /*8e30*/  MOV R0, UR4 ;  /* 0x0000000400007c02 */ /* 0x002fce0008000f00 */
.L_x_161:
[----:B-1----:R1:W2:Y:S02]  /*8e40*/  SYNCS.PHASECHK.TRANS64.TRYWAIT P0, [R0+URZ], R2 ;  /* 0x00000002000075a7 */ /* 0x0022a400080011ff */
[----:B--2---:R-:W-:Y:S05]  /*8e50*/  @!P0 NANOSLEEP.SYNCS 0x989680 ;  /* 0x009896800000895d */ /* 0x004fea0003900000 */
[----:B------:R-:W2:Y:S02]  /*8e60*/  @!P0 SYNCS.PHASECHK.TRANS64 P0, [R0+URZ], R2 ;  /* 0x00000002000085a7 */ /* 0x000ea400080010ff */
[----:B--2---:R-:W-:Y:S05]  /*8e70*/  @!P0 BRA `(.L_x_161) ;  /* 0xfffffffc00f08947 */ /* 0x004fea000383ffff */
[----:B------:R-:W-:Y:S05]  /*8e80*/  BRA `(.L_x_162) ;  /* 0xffffffb400587947 */ /* 0x000fea000383ffff */
.L_x_77:
[----:B--2---:R2:W3:Y:S02]  /*8e90*/  SYNCS.PHASECHK.TRANS64.TRYWAIT P0, [R12+URZ+0x70], R0 ;  /* 0x000070000c0075a7 */ /* 0x0044e400080011ff */
[----:B---3--:R-:W-:Y:S05]  /*8ea0*/  @!P0 NANOSLEEP.SYNCS 0x989680 ;  /* 0x009896800000895d */ /* 0x008fea0003900000 */
[----:B------:R-:W3:Y:S02]  /*8eb0*/  @!P0 SYNCS.PHASECHK.TRANS64 P0, [R12+URZ+0x70], R0 ;  /* 0x000070000c0085a7 */ /* 0x000ee400080010ff */
[----:B---3--:R-:W-:Y:S05]  /*8ec0*/  @!P0 BRA `(.L_x_77) ;  /* 0xfffffffc00f08947 */ /* 0x008fea000383ffff */
[----:B------:R-:W-:Y:S05]  /*8ed0*/  BRA `(.L_x_163) ;  /* 0xffffffb8007c7947 */ /* 0x000fea000383ffff */
.L_x_80:
[----:B-1----:R-:W-:Y:S07]  /*8ee0*/  MOV R0, UR21 ;  /* 0x0000001500007c02 */ /* 0x002fee0008000f00 */
.L_x_164:
[----:B-1----:R1:W2:Y:S02]  /*8ef0*/  SYNCS.PHASECHK.TRANS64.TRYWAIT P2, [R0+URZ+0x68], R6 ;  /* 0x00006806000075a7 */ /* 0x0022a400080411ff */
[----:B--2---:R-:W-:Y:S05]  /*8f00*/  @!P2 NANOSLEEP.SYNCS 0x989680 ;  /* 0x009896800000a95d */ /* 0x004fea0003900000 */
[----:B------:R-:W2:Y:S02]  /*8f10*/  @!P2 SYNCS.PHASECHK.TRANS64 P2, [R0+URZ+0x68], R6 ;  /* 0x000068060000a5a7 */ /* 0x000ea400080410ff */
[----:B--2---:R-:W-:Y:S05]  /*8f20*/  @!P2 BRA `(.L_x_164) ;  /* 0xfffffffc00f0a947 */ /* 0x004fea000383ffff */
[----:B------:R-:W-:Y:S05]  /*8f30*/  BRA `(.L_x_79) ;  /* 0xffffffbc00e47947 */ /* 0x000fea000383ffff */
.L_x_83:
[----:B------:R-:W-:Y:S07]  /*8f40*/  MOV R0, UR21 ;  /* 0x0000001500007c02 */ /* 0x000fee0008000f00 */
.L_x_165:
[----:B-1----:R1:W2:Y:S02]  /*8f50*/  SYNCS.PHASECHK.TRANS64.TRYWAIT P0, [R0+URZ+0x40], R9 ;  /* 0x00004009000075a7 */ /* 0x0022a400080011ff */
[----:B--2---:R-:W-:Y:S05]  /*8f60*/  @!P0 NANOSLEEP.SYNCS 0x989680 ;  /* 0x009896800000895d */ /* 0x004fea0003900000 */
[----:B------:R-:W2:Y:S02]  /*8f70*/  @!P0 SYNCS.PHASECHK.TRANS64 P0, [R0+URZ+0x40], R9 ;  /* 0x00004009000085a7 */ /* 0x000ea400080010ff */
[----:B--2---:R-:W-:Y:S05]  /*8f80*/  @!P0 BRA `(.L_x_165) ;  /* 0xfffffffc00f08947 */ /* 0x004fea000383ffff */
[----:B------:R-:W-:Y:S05]  /*8f90*/  BRA `(.L_x_166) ;  /* 0xffffffc000407947 */ /* 0x000fea000383ffff */
.L_x_84:
[----:B------:R-:W-:Y:S07]  /*8fa0*/  MOV R0, UR21 ;  /* 0x0000001500007c02 */ /* 0x000fee0008000f00 */
.L_x_167:
[----:B-1----:R1:W2:Y:S02]  /*8fb0*/  SYNCS.PHASECHK.TRANS64.TRYWAIT P0, [R0+URZ+0x48], R9 ;  /* 0x00004809000075a7 */ /* 0x0022a400080011ff */
[----:B--2---:R-:W-:Y:S05]  /*8fc0*/  @!P0 NANOSLEEP.SYNCS 0x989680 ;  /* 0x009896800000895d */ /* 0x004fea0003900000 */
[----:B------:R-:W2:Y:S02]  /*8fd0*/  @!P0 SYNCS.PHASECHK.TRANS64 P0, [R0+URZ+0x48], R9 ;  /* 0x00004809000085a7 */ /* 0x000ea400080010ff */
[----:B--2---:R-:W-:Y:S05]  /*8fe0*/  @!P0 BRA `(.L_x_167) ;  /* 0xfffffffc00f08947 */ /* 0x004fea000383ffff */
[----:B------:R-:W-:Y:S05]  /*8ff0*/  BRA `(.L_x_168) ;  /* 0xffffffc000807947 */ /* 0x000fea000383ffff */
.L_x_85:
[----:B------:R-:W-:Y:S07]  /*9000*/  MOV R0, UR21 ;  /* 0x0000001500007c02 */ /* 0x000fee0008000f00 */
.L_x_169:
[----:B-1----:R1:W2:Y:S02]  /*9010*/  SYNCS.PHASECHK.TRANS64.TRYWAIT P0, [R0+URZ+0x50], R9 ;  /* 0x00005009000075a7 */ /* 0x0022a400080011ff */
[----:B--2---:R-:W-:Y:S05]  /*9020*/  @!P0 NANOSLEEP.SYNCS 0x989680 ;  /* 0x009896800000895d */ /* 0x004fea0003900000 */
[----:B------:R-:W2:Y:S02]  /*9030*/  @!P0 SYNCS.PHASECHK.TRANS64 P0, [R0+URZ+0x50], R9 ;  /* 0x00005009000085a7 */ /* 0x000ea400080010ff */
[----:B--2---:R-:W-:Y:S05]  /*9040*/  @!P0 BRA `(.L_x_169) ;  /* 0xfffffffc00f08947 */ /* 0x004fea000383ffff */
[----:B------:R-:W-:Y:S05]  /*9050*/  BRA `(.L_x_170) ;  /* 0xffffffc000c87947 */ /* 0x000fea000383ffff */
.L_x_86:
[----:B------:R-:W-:Y:S07]  /*9060*/  MOV R0, UR21 ;  /* 0x0000001500007c02 */ /* 0x000fee0008000f00 */
.L_x_171:
[----:B-1----:R1:W2:Y:S02]  /*9070*/  SYNCS.PHASECHK.TRANS64.TRYWAIT P0, [R0+URZ+0x58], R9 ;  /* 0x00005809000075a7 */ /* 0x0022a400080011ff */
[----:B--2---:R-:W-:Y:S05]  /*9080*/  @!P0 NANOSLEEP.SYNCS 0x989680 ;  /* 0x009896800000895d */ /* 0x004fea0003900000 */
[----:B------:R-:W2:Y:S02]  /*9090*/  @!P0 SYNCS.PHASECHK.TRANS64 P0, [R0+URZ+0x58], R9 ;  /* 0x00005809000085a7 */ /* 0x000ea400080010ff */
[----:B--2---:R-:W-:Y:S05]  /*90a0*/  @!P0 BRA `(.L_x_171) ;  /* 0xfffffffc00f08947 */ /* 0x004fea000383ffff */
[----:B------:R-:W-:Y:S05]  /*90b0*/  BRA `(.L_x_172) ;  /* 0xffffffc4000c7947 */ /* 0x000fea000383ffff */
.L_x_88:
[----:B------:R-:W-:-:S07]  /*90c0*/  MOV R0, UR21 ;  /* 0x0000001500007c02 */ /* 0x000fce0008000f00 */
.L_x_173:
[----:B-1----:R1:W3:Y:S02]  /*90d0*/  SYNCS.PHASECHK.TRANS64.TRYWAIT P0, [R0+URZ+0x40], R2 ;  /* 0x00004002000075a7 */ /* 0x0022e400080011ff */
[----:B---3--:R-:W-:Y:S05]  /*90e0*/  @!P0 NANOSLEEP.SYNCS 0x989680 ;  /* 0x009896800000895d */ /* 0x008fea0003900000 */
[----:B------:R-:W3:Y:S02]  /*90f0*/  @!P0 SYNCS.PHASECHK.TRANS64 P0, [R0+URZ+0x40], R2 ;  /* 0x00004002000085a7 */ /* 0x000ee400080010ff */
[----:B---3--:R-:W-:Y:S05]  /*9100*/  @!P0 BRA `(.L_x_173) ;  /* 0xfffffffc00f08947 */ /* 0x008fea000383ffff */
[----:B------:R-:W-:Y:S05]  /*9110*/  BRA `(.L_x_174) ;  /* 0xffffffc400847947 */ /* 0x000fea000383ffff */
.L_x_89:
[----:B-1----:R-:W-:-:S07]  /*9120*/  MOV R0, UR21 ;  /* 0x0000001500007c02 */ /* 0x002fce0008000f00 */
.L_x_175:
[----:B-1----:R1:W3:Y:S02]  /*9130*/  SYNCS.PHASECHK.TRANS64.TRYWAIT P0, [R0+URZ+0x48], R2 ;  /* 0x00004802000075a7 */ /* 0x0022e400080011ff */
[----:B---3--:R-:W-:Y:S05]  /*9140*/  @!P0 NANOSLEEP.SYNCS 0x989680 ;  /* 0x009896800000895d */ /* 0x008fea0003900000 */
[----:B------:R-:W3:Y:S02]  /*9150*/  @!P0 SYNCS.PHASECHK.TRANS64 P0, [R0+URZ+0x48], R2 ;  /* 0x00004802000085a7 */ /* 0x000ee400080010ff */
[----:B---3--:R-:W-:Y:S05]  /*9160*/  @!P0 BRA `(.L_x_175) ;  /* 0xfffffffc00f08947 */ /* 0x008fea000383ffff */
[----:B------:R-:W-:Y:S05]  /*9170*/  BRA `(.L_x_176) ;  /* 0xffffffc400747947 */ /* 0x000fea000383ffff */
.L_x_90:
[----:B-1----:R-:W-:-:S07]  /*9180*/  MOV R0, UR21 ;  /* 0x0000001500007c02 */ /* 0x002fce0008000f00 */
.L_x_177:
[----:B-1----:R1:W3:Y:S02]  /*9190*/  SYNCS.PHASECHK.TRANS64.TRYWAIT P0, [R0+URZ+0x50], R2 ;  /* 0x00005002000075a7 */ /* 0x0022e400080011ff */
[----:B---3--:R-:W-:Y:S05]  /*91a0*/  @!P0 NANOSLEEP.SYNCS 0x989680 ;  /* 0x009896800000895d */ /* 0x008fea0003900000 */
[----:B------:R-:W3:Y:S02]  /*91b0*/  @!P0 SYNCS.PHASECHK.TRANS64 P0, [R0+URZ+0x50], R2 ;  /* 0x00005002000085a7 */ /* 0x000ee400080010ff */
[----:B---3--:R-:W-:Y:S05]  /*91c0*/  @!P0 BRA `(.L_x_177) ;  /* 0xfffffffc00f08947 */ /* 0x008fea000383ffff */
[----:B------:R-:W-:Y:S05]  /*91d0*/  BRA `(.L_x_178) ;  /* 0xffffffc400647947 */ /* 0x000fea000383ffff */
.L_x_92:
[----:B-1----:R1:W2:Y:S02]  /*91e0*/  SYNCS.PHASECHK.TRANS64.TRYWAIT P0, [R3+URZ+0x70], R0 ;  /* 0x00007000030075a7 */ /* 0x0022a400080011ff */
[----:B--2---:R-:W-:Y:S05]  /*91f0*/  @!P0 NANOSLEEP.SYNCS 0x989680 ;  /* 0x009896800000895d */ /* 0x004fea0003900000 */
[----:B------:R-:W2:Y:S02]  /*9200*/  @!P0 SYNCS.PHASECHK.TRANS64 P0, [R3+URZ+0x70], R0 ;  /* 0x00007000030085a7 */ /* 0x000ea400080010ff */
[----:B--2---:R-:W-:Y:S05]  /*9210*/  @!P0 BRA `(.L_x_92) ;  /* 0xfffffffc00f08947 */ /* 0x004fea000383ffff */
[----:B------:R-:W-:Y:S05]  /*9220*/  BRA `(.L_x_179) ;  /* 0xffffffc800287947 */ /* 0x000fea000383ffff */
.L_x_103:
[----:B-1----:R-:W-:Y:S04]  /*9230*/  MOV R2, UR43 ;  /* 0x0000002b00027c02 */ /* 0x002fe80008000f00 */
[----:B------:R1:W2:Y:S03]  /*9240*/  SYNCS.PHASECHK.TRANS64.TRYWAIT P1, [R2+URZ+0x20], R3 ;  /* 0x00002003020075a7 */ /* 0x0002a600080211ff */
[----:B--2---:R-:W-:Y:S05]  /*9250*/  @!P1 NANOSLEEP.SYNCS 0x989680 ;  /* 0x009896800000995d */ /* 0x004fea0003900000 */
[----:B------:R-:W2:Y:S02]  /*9260*/  @!P1 SYNCS.PHASECHK.TRANS64 P1, [R2+URZ+0x20], R3 ;  /* 0x00002003020095a7 */ /* 0x000ea400080210ff */
[----:B--2---:R-:W-:Y:S05]  /*9270*/  @!P1 BRA `(.L_x_103) ;  /* 0xfffffffc00ec9947 */ /* 0x004fea000383ffff */
[----:B------:R-:W-:Y:S05]  /*9280*/  BRA `(.L_x_102) ;  /* 0xffffffd400947947 */ /* 0x000fea000383ffff */
.L_x_105:
[----:B-1----:R1:W4:Y:S02]  /*9290*/  SYNCS.PHASECHK.TRANS64.TRYWAIT P0, [R70+URZ+0x90], R0 ;  /* 0x00009000460075a7 */ /* 0x00232400080011ff */
[----:B----4-:R-:W-:Y:S05]  /*92a0*/  @!P0 NANOSLEEP.SYNCS 0x989680 ;  /* 0x009896800000895d */ /* 0x010fea0003900000 */
[----:B------:R-:W4:Y:S02]  /*92b0*/  @!P0 SYNCS.PHASECHK.TRANS64 P0, [R70+URZ+0x90], R0 ;  /* 0x00009000460085a7 */ /* 0x000f2400080010ff */
[----:B----4-:R-:W-:Y:S05]  /*92c0*/  @!P0 BRA `(.L_x_105) ;  /* 0xfffffffc00f08947 */ /* 0x010fea000383ffff */
[----:B------:R-:W-:Y:S05]  /*92d0*/  BRA `(.L_x_104) ;  /* 0xffffffd400bc7947 */ /* 0x000fea000383ffff */
.L_x_114:
[----:B-1----:R1:W3:Y:S02]  /*92e0*/  SYNCS.PHASECHK.TRANS64.TRYWAIT P0, [R2+URZ+0x20], R0 ;  /* 0x00002000020075a7 */ /* 0x0022e400080011ff */
[----:B---3--:R-:W-:Y:S05]  /*92f0*/  @!P0 NANOSLEEP.SYNCS 0x989680 ;  /* 0x009896800000895d */ /* 0x008fea0003900000 */
[----:B------:R-:W3:Y:S02]  /*9300*/  @!P0 SYNCS.PHASECHK.TRANS64 P0, [R2+URZ+0x20], R0 ;  /* 0x00002000020085a7 */ /* 0x000ee400080010ff */
[----:B---3--:R-:W-:Y:S05]  /*9310*/  @!P0 BRA `(.L_x_114) ;  /* 0xfffffffc00f08947 */ /* 0x008fea000383ffff */
[----:B------:R-:W-:Y:S05]  /*9320*/  BRA `(.L_x_113) ;  /* 0xffffffdc00587947 */ /* 0x000fea000383ffff */
.L_x_122:
[----:B-1----:R1:W3:Y:S02]  /*9330*/  SYNCS.PHASECHK.TRANS64.TRYWAIT P0, [R0+URZ+0x20], R6 ;  /* 0x00002006000075a7 */ /* 0x0022e400080011ff */
[----:B---3--:R-:W-:Y:S05]  /*9340*/  @!P0 NANOSLEEP.SYNCS 0x989680 ;  /* 0x009896800000895d */ /* 0x008fea0003900000 */
[----:B------:R-:W3:Y:S02]  /*9350*/  @!P0 SYNCS.PHASECHK.TRANS64 P0, [R0+URZ+0x20], R6 ;  /* 0x00002006000085a7 */ /* 0x000ee400080010ff */
[----:B---3--:R-:W-:Y:S05]  /*9360*/  @!P0 BRA `(.L_x_122) ;  /* 0xfffffffc00f08947 */ /* 0x008fea000383ffff */
[----:B------:R-:W-:Y:S05]  /*9370*/  BRA `(.L_x_121) ;  /* 0xffffffe4001c7947 */ /* 0x000fea000383ffff */
.L_x_130:
[----:B-1----:R1:W3:Y:S02]  /*9380*/  SYNCS.PHASECHK.TRANS64.TRYWAIT P0, [R0+URZ+0x20], R5 ;  /* 0x00002005000075a7 */ /* 0x0022e400080011ff */
[----:B---3--:R-:W-:Y:S05]  /*9390*/  @!P0 NANOSLEEP.SYNCS 0x989680 ;  /* 0x009896800000895d */ /* 0x008fea0003900000 */
[----:B------:R-:W3:Y:S02]  /*93a0*/  @!P0 SYNCS.PHASECHK.TRANS64 P0, [R0+URZ+0x20], R5 ;  /* 0x00002005000085a7 */ /* 0x000ee400080010ff */
[----:B---3--:R-:W-:Y:S05]  /*93b0*/  @!P0 BRA `(.L_x_130) ;  /* 0xfffffffc00f08947 */ /* 0x008fea000383ffff */
[----:B------:R-:W-:Y:S05]  /*93c0*/  BRA `(.L_x_129) ;  /* 0xffffffe800e07947 */ /* 0x000fea000383ffff */
        .weak           $__internal_0_$__cuda_sm10x_tcgen05_guardrail_trap_col_being_dealloced_not_returned_by_alloc
        .type           $__internal_0_$__cuda_sm10x_tcgen05_guardrail_trap_col_being_dealloced_not_returned_by_alloc,@function
        .size           $__internal_0_$__cuda_sm10x_tcgen05_guardrail_trap_col_being_dealloced_not_returned_by_alloc,($__internal_1_$__cuda_sm10x_tcgen05_guardrail_trap_phase_invalid_during_alloc - $__internal_0_$__cuda_sm10x_tcgen05_guardrail_trap_col_being_dealloced_not_returned_by_alloc)
$__internal_0_$__cuda_sm10x_tcgen05_guardrail_trap_col_being_dealloced_not_returned_by_alloc:
[----:B------:R-:W-:Y:S05]  /*93d0*/  BPT.TRAP 0x1 ;  /* 0x000000040000795c */ /* 0x000fea0000300000 */
[----:B------:R-:W-:-:S04]  /*93e0*/  HFMA2 R3, -RZ, RZ, 0, 0 ;  /* 0x00000000ff037431 */ /* 0x000fc800000001ff */
[----:B------:R-:W-:Y:S05]  /*93f0*/  RET.REL.NODEC R2 `(_ZN7cutlass13device_kernelINS_4gemm6kernel13GemmUniversalIN4cute5tupleIJiiiiEEENS1_10collective13CollectiveMmaINS1_35MainloopSm100TmaUmmaWarpSpecializedILi2ELi2ELi4ENS5_IJNS4_1CILi1EEENSA_ILi4EEESB_EEEEENS5_IJNSA_ILi128EEENSA_ILi64EEESF_EEEfNS5_IJlSB_lEEEfSI_NS4_8TiledMMAINS4_8MMA_AtomIJNS4_17SM100_MMA_TF32_SSINS_10tfloat32_tESM_fLi128ELi64ELNS4_4UMMA5MajorE0ELSO_0ELNSN_7ScaleInE0ELSP_0EEEEEENS4_6LayoutINS5_IJSB_SB_SB_EEENS5_IJNSA_ILi0EEESU_SU_EEEEENS5_IJNS4_10UnderscoreESX_SX_EEEEENS4_23SM90_TMA_LOAD_MULTICASTENS4_14ComposedLayoutINS4_7SwizzleILi3ELi4ELi3EEENS4_18smem_ptr_flag_bitsILi32EEENSS_INS5_IJNSA_ILi8EEENSA_ILi32EEEEEENS5_IJS17_SB_EEEEEEEvNS4_8identityENS4_13SM90_TMA_LOADES1B_vS1C_EENS_8epilogue10collective18CollectiveEpilogueINS1F_23Sm100TmaWarpSpecializedILi4ELi2ELi16ELb1ELb0EEEJSH_NS5_IJNSS_ISF_SB_EENSS_INSA_ILi16EEESB_EEEEEfSI_fSI_NS1F_6fusion15FusionCallbacksIS1J_NS1O_17LinearCombinationIffffLNS_15FloatRoundStyleE2EEESH_S1N_JEEENS4_5SM1004TMEM4LOAD26SM100_TMEM_LOAD_32dp32b16xES1D_NS11_INS12_ILi2ELi4ELi3EEES15_NSS_INS5_IJS16_S1L_EEENS5_IJS1L_SB_EEEEEEENS4_39AutoVectorizingCopyWithAssumedAlignmentILi128EEENS4_14SM90_TMA_STOREES22_S24_S24_EEEvvEEEEvNT_6ParamsE) ;  /* 0xffffff6c02007950 */ /* 0x000fea0003c3ffff */
        .weak           $__internal_1_$__cuda_sm10x_tcgen05_guardrail_trap_phase_invalid_during_alloc
        .type           $__internal_1_$__cuda_sm10x_tcgen05_guardrail_trap_phase_invalid_during_alloc,@function
        .size           $__internal_1_$__cuda_sm10x_tcgen05_guardrail_trap_phase_invalid_during_alloc,($__internal_2_$__cuda_sm10x_tcgen05_guardrail_trap_unallocated_columns_being_dealloced - $__internal_1_$__cuda_sm10x_tcgen05_guardrail_trap_phase_invalid_during_alloc)
$__internal_1_$__cuda_sm10x_tcgen05_guardrail_trap_phase_invalid_during_alloc:
[----:B------:R-:W-:Y:S05]  /*9400*/  BPT.TRAP 0x1 ;  /* 0x000000040000795c */ /* 0x000fea0000300000 */
[----:B------:R-:W-:-:S04]  /*9410*/  MOV R5, 0x0 ;  /* 0x0000000000057802 */ /* 0x000fc80000000f00 */
[----:B------:R-:W-:Y:S05]  /*9420*/  RET.REL.NODEC R4 `(_ZN7cutlass13device_kernelINS_4gemm6kernel13GemmUniversalIN4cute5tupleIJiiiiEEENS1_10collective13CollectiveMmaINS1_35MainloopSm100TmaUmmaWarpSpecializedILi2ELi2ELi4ENS5_IJNS4_1CILi1EEENSA_ILi4EEESB_EEEEENS5_IJNSA_ILi128EEENSA_ILi64EEESF_EEEfNS5_IJlSB_lEEEfSI_NS4_8TiledMMAINS4_8MMA_AtomIJNS4_17SM100_MMA_TF32_SSINS_10tfloat32_tESM_fLi128ELi64ELNS4_4UMMA5MajorE0ELSO_0ELNSN_7ScaleInE0ELSP_0EEEEEENS4_6LayoutINS5_IJSB_SB_SB_EEENS5_IJNSA_ILi0EEESU_SU_EEEEENS5_IJNS4_10UnderscoreESX_SX_EEEEENS4_23SM90_TMA_LOAD_MULTICASTENS4_14ComposedLayoutINS4_7SwizzleILi3ELi4ELi3EEENS4_18smem_ptr_flag_bitsILi32EEENSS_INS5_IJNSA_ILi8EEENSA_ILi32EEEEEENS5_IJS17_SB_EEEEEEEvNS4_8identityENS4_13SM90_TMA_LOADES1B_vS1C_EENS_8epilogue10collective18CollectiveEpilogueINS1F_23Sm100TmaWarpSpecializedILi4ELi2ELi16ELb1ELb0EEEJSH_NS5_IJNSS_ISF_SB_EENSS_INSA_ILi16EEESB_EEEEEfSI_fSI_NS1F_6fusion15FusionCallbacksIS1J_NS1O_17LinearCombinationIffffLNS_15FloatRoundStyleE2EEESH_S1N_JEEENS4_5SM1004TMEM4LOAD26SM100_TMEM_LOAD_32dp32b16xES1D_NS11_INS12_ILi2ELi4ELi3EEES15_NSS_INS5_IJS16_S1L_EEENS5_IJS1L_SB_EEEEEEENS4_39AutoVectorizingCopyWithAssumedAlignmentILi128EEENS4_14SM90_TMA_STOREES22_S24_S24_EEEvvEEEEvNT_6ParamsE) ;  /* 0xffffff6804f47950 */ /* 0x000fea0003c3ffff */
        .weak           $__internal_2_$__cuda_sm10x_tcgen05_guardrail_trap_unallocated_columns_being_dealloced
        .type           $__internal_2_$__cuda_sm10x_tcgen05_guardrail_trap_unallocated_columns_being_dealloced,@function
        .size           $__internal_2_$__cuda_sm10x_tcgen05_guardrail_trap_unallocated_columns_being_dealloced,(.L_x_181 - $__internal_2_$__cuda_sm10x_tcgen05_guardrail_trap_unallocated_columns_being_dealloced)
$__internal_2_$__cuda_sm10x_tcgen05_guardrail_trap_unallocated_columns_being_dealloced:
[----:B------:R-:W-:Y:S05]  /*9430*/  BPT.TRAP 0x1 ;  /* 0x000000040000795c */ /* 0x000fea0000300000 */
[----:B------:R-:W-:-:S04]  /*9440*/  HFMA2 R3, -RZ, RZ, 0, 0 ;  /* 0x00000000ff037431 */ /* 0x000fc800000001ff */
[----:B------:R-:W-:Y:S05]  /*9450*/  RET.REL.NODEC R2 `(_ZN7cutlass13device_kernelINS_4gemm6kernel13GemmUniversalIN4cute5tupleIJiiiiEEENS1_10collective13CollectiveMmaINS1_35MainloopSm100TmaUmmaWarpSpecializedILi2ELi2ELi4ENS5_IJNS4_1CILi1EEENSA_ILi4EEESB_EEEEENS5_IJNSA_ILi128EEENSA_ILi64EEESF_EEEfNS5_IJlSB_lEEEfSI_NS4_8TiledMMAINS4_8MMA_AtomIJNS4_17SM100_MMA_TF32_SSINS_10tfloat32_tESM_fLi128ELi64ELNS4_4UMMA5MajorE0ELSO_0ELNSN_7ScaleInE0ELSP_0EEEEEENS4_6LayoutINS5_IJSB_SB_SB_EEENS5_IJNSA_ILi0EEESU_SU_EEEEENS5_IJNS4_10UnderscoreESX_SX_EEEEENS4_23SM90_TMA_LOAD_MULTICASTENS4_14ComposedLayoutINS4_7SwizzleILi3ELi4ELi3EEENS4_18smem_ptr_flag_bitsILi32EEENSS_INS5_IJNSA_ILi8EEENSA_ILi32EEEEEENS5_IJS17_SB_EEEEEEEvNS4_8identityENS4_13SM90_TMA_LOADES1B_vS1C_EENS_8epilogue10collective18CollectiveEpilogueINS1F_23Sm100TmaWarpSpecializedILi4ELi2ELi16ELb1ELb0EEEJSH_NS5_IJNSS_ISF_SB_EENSS_INSA_ILi16EEESB_EEEEEfSI_fSI_NS1F_6fusion15FusionCallbacksIS1J_NS1O_17LinearCombinationIffffLNS_15FloatRoundStyleE2EEESH_S1N_JEEENS4_5SM1004TMEM4LOAD26SM100_TMEM_LOAD_32dp32b16xES1D_NS11_INS12_ILi2ELi4ELi3EEES15_NSS_INS5_IJS16_S1L_EEENS5_IJS1L_SB_EEEEEEENS4_39AutoVectorizingCopyWithAssumedAlignmentILi128EEENS4_14SM90_TMA_STOREES22_S24_S24_EEEvvEEEEvNT_6ParamsE) ;  /* 0xffffff6802e87950 */ /* 0x000fea0003c3ffff */
.L_x_180:
[----:B------:R-:W-:-:S00]  /*9460*/  BRA `(.L_x_180) ;  /* 0xfffffffc00fc7947 */ /* 0x000fc0000383ffff */
[----:B------:R-:W-:-:S00]  /*9470*/  NOP ;  /* 0x0000000000007918 */ /* 0x000fc00000000000 */
        /* <DEDUP_REMOVED lines=8> */
.L_x_181:


//--------------------- .nv.global.init           --------------------------
	.section	.nv.global.init,"aw",@progbits
.nv.global.init:
	.type		$str$27,@object
	.size		$str$27,($str$28 - $str$27)
$str$27:
        /*0000*/ 	.byte	0x28, 0x61, 0x64, 0x64, 0x72, 0x65, 0x73, 0x73, 0x20, 0x26, 0x20, 0x6d, 0x61, 0x73, 0x6b, 0x29
        /*0010*/ 	.byte	0x20, 0x3d, 0x3d, 0x20, 0x30, 0x00
	.type		$str$28,@object
	.size		$str$28,($str$26 - $str$28)
$str$28:
        /*0016*/ 	.byte	0x2f, 0x74, 0x6d, 0x70, 0x2f, 0x63, 0x75, 0x74, 0x6c, 0x61, 0x73, 0x73, 0x5f, 0x73, 0x77, 0x65
        /*0026*/ 	.byte	0x65, 0x70, 0x5f, 0x73, 0x72, 0x63, 0x2f, 0x69, 0x6e, 0x63, 0x6c, 0x75, 0x64, 0x65, 0x2f, 0x63
        /*0036*/ 	.byte	0x75, 0x74, 0x65, 0x2f, 0x70, 0x6f, 0x69, 0x6e, 0x74, 0x65, 0x72, 0x5f, 0x66, 0x6c, 0x61, 0x67
        /*0046*/ 	.byte	0x67, 0x65, 0x64, 0x2e, 0x68, 0x70, 0x70, 0x00
	.type		$str$26,@object
	.size		$str$26,($str$25 - $str$26)
$str$26:
        /*004e*/ 	.byte	0x2f, 0x74, 0x6d, 0x70, 0x2f, 0x63, 0x75, 0x74, 0x6c, 0x61, 0x73, 0x73, 0x5f, 0x73, 0x77, 0x65
        /*005e*/ 	.byte	0x65, 0x70, 0x5f, 0x73, 0x72, 0x63, 0x2f, 0x69, 0x6e, 0x63, 0x6c, 0x75, 0x64, 0x65, 0x2f, 0x63
        /*006e*/ 	.byte	0x75, 0x74, 0x65, 0x2f, 0x61, 0x74, 0x6f, 0x6d, 0x2f, 0x63, 0x6f, 0x70, 0x79, 0x5f, 0x74, 0x72
        /*007e*/ 	.byte	0x61, 0x69, 0x74, 0x73, 0x5f, 0x73, 0x6d, 0x31, 0x30, 0x30, 0x2e, 0x68, 0x70, 0x70, 0x00
	.type		$str$25,@object
	.size		$str$25,(__unnamed_1 - $str$25)
$str$25:
        /*008d*/ 	.byte	0x28, 0x28, 0x75, 0x69, 0x6e, 0x74, 0x33, 0x32, 0x5f, 0x74, 0x28, 0x74, 0x68, 0x72, 0x65, 0x61
        /*009d*/ 	.byte	0x64, 0x49, 0x64, 0x78, 0x2e, 0x78, 0x29, 0x20, 0x2f, 0x20, 0x33, 0x32, 0x29, 0x20, 0x25, 0x20
        /*00ad*/ 	.byte	0x34, 0x29, 0x20, 0x3d, 0x3d, 0x20, 0x28, 0x28, 0x28, 0x74, 0x6d, 0x65, 0x6d, 0x5f, 0x61, 0x64
        /*00bd*/ 	.byte	0x64, 0x72, 0x20, 0x3e, 0x3e, 0x20, 0x31, 0x36, 0x29, 0x20, 0x2f, 0x20, 0x33, 0x32, 0x29, 0x20
        /*00cd*/ 	.byte	0x25, 0x20, 0x34, 0x29, 0x00
	.type		__unnamed_1,@object
	.size		__unnamed_1,(__unnamed_2 - __unnamed_1)
__unnamed_1:
        /*00d2*/ 	.byte	0x61, 0x75, 0x74, 0x6f, 0x20, 0x63, 0x75, 0x74, 0x65, 0x3a, 0x3a, 0x61, 0x73, 0x5f, 0x70, 0x6f
        /* <DEDUP_REMOVED lines=23> */
        /*0252*/ 	.byte	0x43, 0x3c, 0x32, 0x30, 0x34, 0x38, 0x3e, 0x3e, 0x3e, 0x3e, 0x5d, 0x00
	.type		__unnamed_2,@object
	.size		__unnamed_2,(.L_2 - __unnamed_2)
__unnamed_2:
        /* <DEDUP_REMOVED lines=42> */
        /*04fe*/ 	.byte	0x3e, 0x5d, 0x00
.L_2:


//--------------------- .nv.shared._ZN7cutlass13device_kernelINS_4gemm6kernel13GemmUniversalIN4cute5tupleIJiiiiEEENS1_10collective13CollectiveMmaINS1_35MainloopSm100TmaUmmaWarpSpecializedILi2ELi2ELi4ENS5_IJNS4_1CILi1EEENSA_ILi4EEESB_EEEEENS5_IJNSA_ILi128EEENSA_ILi64EEESF_EEEfNS5_IJlSB_lEEEfSI_NS4_8TiledMMAINS4_8MMA_AtomIJNS4_17SM100_MMA_TF32_SSINS_10tfloat32_tESM_fLi128ELi64ELNS4_4UMMA5MajorE0ELSO_0ELNSN_7ScaleInE0ELSP_0EEEEEENS4_6LayoutINS5_IJSB_SB_SB_EEENS5_IJNSA_ILi0EEESU_SU_EEEEENS5_IJNS4_10UnderscoreESX_SX_EEEEENS4_23SM90_TMA_LOAD_MULTICASTENS4_14ComposedLayoutINS4_7SwizzleILi3ELi4ELi3EEENS4_18smem_ptr_flag_bitsILi32EEENSS_INS5_IJNSA_ILi8EEENSA_ILi32EEEEEENS5_IJS17_SB_EEEEEEEvNS4_8identityENS4_13SM90_TMA_LOADES1B_vS1C_EENS_8epilogue10collective18CollectiveEpilogueINS1F_23Sm100TmaWarpSpecializedILi4ELi2ELi16ELb1ELb0EEEJSH_NS5_IJNSS_ISF_SB_EENSS_INSA_ILi16EEESB_EEEEEfSI_fSI_NS1F_6fusion15FusionCallbacksIS1J_NS1O_17LinearCombinationIffffLNS_15FloatRoundStyleE2EEESH_S1N_JEEENS4_5SM1004TMEM4LOAD26SM100_TMEM_LOAD_32dp32b16xES1D_NS11_INS12_ILi2ELi4ELi3EEES15_NSS_INS5_IJS16_S1L_EEENS5_IJS1L_SB_EEEEEEENS4_39AutoVectorizingCopyWithAssumedAlignmentILi128EEENS4_14SM90_TMA_STOREES22_S24_S24_EEEvvEEEEvNT_6ParamsE --------------------------
	.section	.nv.shared._ZN7cutlass13device_kernelINS_4gemm6kernel13GemmUniversalIN4cute5tupleIJiiiiEEENS1_10collective13CollectiveMmaINS1_35MainloopSm100TmaUmmaWarpSpecializedILi2ELi2ELi4ENS5_IJNS4_1CILi1EEENSA_ILi4EEESB_EEEEENS5_IJNSA_ILi128EEENSA_ILi64EEESF_EEEfNS5_IJlSB_lEEEfSI_NS4_8TiledMMAINS4_8MMA_AtomIJNS4_17SM100_MMA_TF32_SSINS_10tfloat32_tESM_fLi128ELi64ELNS4_4UMMA5MajorE0ELSO_0ELNSN_7ScaleInE0ELSP_0EEEEEENS4_6LayoutINS5_IJSB_SB_SB_EEENS5_IJNSA_ILi0EEESU_SU_EEEEENS5_IJNS4_10UnderscoreESX_SX_EEEEENS4_23SM90_TMA_LOAD_MULTICASTENS4_14ComposedLayoutINS4_7SwizzleILi3ELi4ELi3EEENS4_18smem_ptr_flag_bitsILi32EEENSS_INS5_IJNSA_ILi8EEENSA_ILi32EEEEEENS5_IJS17_SB_EEEEEEEvNS4_8identityENS4_13SM90_TMA_LOADES1B_vS1C_EENS_8epilogue10collective18CollectiveEpilogueINS1F_23Sm100TmaWarpSpecializedILi4ELi2ELi16ELb1ELb0EEEJSH_NS5_IJNSS_ISF_SB_EENSS_INSA_ILi16EEESB_EEEEEfSI_fSI_NS1F_6fusion15FusionCallbacksIS1J_NS1O_17LinearCombinationIffffLNS_15FloatRoundStyleE2EEESH_S1N_JEEENS4_5SM1004TMEM4LOAD26SM100_TMEM_LOAD_32dp32b16xES1D_NS11_INS12_ILi2ELi4ELi3EEES15_NSS_INS5_IJS16_S1L_EEENS5_IJS1L_SB_EEEEEEENS4_39AutoVectorizingCopyWithAssumedAlignmentILi128EEENS4_14SM90_TMA_STOREES22_S24_S24_EEEvvEEEEvNT_6ParamsE,"aw",@nobits
	.sectionflags	@""
	.align	16
	.zero		1024


//--------------------- .nv.shared.reserved.0     --------------------------
	.section	.nv.shared.reserved.0,"aw",@nobits
	.weak		__nv_reservedSMEM_offset_0_alias
	.size		__nv_reservedSMEM_offset_0_alias, 0, 64
	.other		__nv_reservedSMEM_offset_0_alias,@"STO_CUDA_RESERVED_SHARED STV_DEFAULT"
__nv_reservedSMEM_offset_0_alias:
	.zero		0
.nv.shared.reserved.0:
	.zero		64
	.weak		__nv_reservedSMEM_tcgen05_partition
	.type		__nv_reservedSMEM_tcgen05_partition,@object
	.size		__nv_reservedSMEM_tcgen05_partition,(.L_0 - __nv_reservedSMEM_tcgen05_partition)
__nv_reservedSMEM_tcgen05_partition:
	.zero		32
.L_0:


//--------------------- .nv.global                --------------------------
	.section	.nv.global,"aw",@nobits
.nv.global:
	.type		_ZN40_INTERNAL_745ea0da_4_k_cu_217d417e_302634cute1_E,@object
	.size		_ZN40_INTERNAL_745ea0da_4_k_cu_217d417e_302634cute1_E,(_ZN40_INTERNAL_745ea0da_4_k_cu_217d417e_302634cuda3std3__45__cpo6cbeginE - _ZN40_INTERNAL_745ea0da_4_k_cu_217d417e_302634cute1_E)
_ZN40_INTERNAL_745ea0da_4_k_cu_217d417e_302634cute1_E:
	.zero		1
	.type		_ZN40_INTERNAL_745ea0da_4_k_cu_217d417e_302634cuda3std3__45__cpo6cbeginE,@object
	.size		_ZN40_INTERNAL_745ea0da_4_k_cu_217d417e_302634cuda3std3__45__cpo6cbeginE,(_ZN40_INTERNAL_745ea0da_4_k_cu_217d417e_302634cuda3std3__48in_placeE - _ZN40_INTERNAL_745ea0da_4_k_cu_217d417e_302634cuda3std3__45__cpo6cbeginE)
_ZN40_INTERNAL_745ea0da_4_k_cu_217d417e_302634cuda3std3__45__cpo6cbeginE:
	.zero		1
	.type		_ZN40_INTERNAL_745ea0da_4_k_cu_217d417e_302634cuda3std3__48in_placeE,@object
	.size		_ZN40_INTERNAL_745ea0da_4_k_cu_217d417e_302634cuda3std3__48in_placeE,(_ZN40_INTERNAL_745ea0da_4_k_cu_217d417e_302634cuda3std6ranges3__45__cpo9iter_moveE - _ZN40_INTERNAL_745ea0da_4_k_cu_217d417e_302634cuda3std3__48in_placeE)
_ZN40_INTERNAL_745ea0da_4_k_cu_217d417e_302634cuda3std3__48in_placeE:
	.zero		1
	.type		_ZN40_INTERNAL_745ea0da_4_k_cu_217d417e_302634cuda3std6ranges3__45__cpo9iter_moveE,@object
	.size		_ZN40_INTERNAL_745ea0da_4_k_cu_217d417e_302634cuda3std6ranges3__45__cpo9iter_moveE,(_ZN40_INTERNAL_745ea0da_4_k_cu_217d417e_302634cuda3std3__45__cpo5beginE - _ZN40_INTERNAL_745ea0da_4_k_cu_217d417e_302634cuda3std6ranges3__45__cpo9iter_moveE)
_ZN40_INTERNAL_745ea0da_4_k_cu_217d417e_302634cuda3std6ranges3__45__cpo9iter_moveE:
	.zero		1
	.type		_ZN40_INTERNAL_745ea0da_4_k_cu_217d417e_302634cuda3std3__45__cpo5beginE,@object
	.size		_ZN40_INTERNAL_745ea0da_4_k_cu_217d417e_302634cuda3std3__45__cpo5beginE,(_ZN40_INTERNAL_745ea0da_4_k_cu_217d417e_302634cuda3std3__442_GLOBAL__N__745ea0da_4_k_cu_217d417e_302636ignoreE - _ZN40_INTERNAL_745ea0da_4_k_cu_217d417e_302634cuda3std3__45__cpo5beginE)
_ZN40_INTERNAL_745ea0da_4_k_cu_217d417e_302634cuda3std3__45__cpo5beginE:
	.zero		1
	.type		_ZN40_INTERNAL_745ea0da_4_k_cu_217d417e_302634cuda3std3__442_GLOBAL__N__745ea0da_4_k_cu_217d417e_302636ignoreE,@object
	.size		_ZN40_INTERNAL_745ea0da_4_k_cu_217d417e_302634cuda3std3__442_GLOBAL__N__745ea0da_4_k_cu_217d417e_302636ignoreE,(_ZN40_INTERNAL_745ea0da_4_k_cu_217d417e_302634cute7productE - _ZN40_INTERNAL_745ea0da_4_k_cu_217d417e_302634cuda3std3__442_GLOBAL__N__745ea0da_4_k_cu_217d417e_302636ignoreE)
_ZN40_INTERNAL_745ea0da_4_k_cu_217d417e_302634cuda3std3__442_GLOBAL__N__745ea0da_4_k_cu_217d417e_302636ignoreE:
	.zero		1
	.type		_ZN40_INTERNAL_745ea0da_4_k_cu_217d417e_302634cute7productE,@object
	.size		_ZN40_INTERNAL_745ea0da_4_k_cu_217d417e_302634cute7productE,(_ZN40_INTERNAL_745ea0da_4_k_cu_217d417e_302634cuda3std3__45__cpo3endE - _ZN40_INTERNAL_745ea0da_4_k_cu_217d417e_302634cute7productE)
_ZN40_INTERNAL_745ea0da_4_k_cu_217d417e_302634cute7productE:
	.zero		1
	.type		_ZN40_INTERNAL_745ea0da_4_k_cu_217d417e_302634cuda3std3__45__cpo3endE,@object
	.size		_ZN40_INTERNAL_745ea0da_4_k_cu_217d417e_302634cuda3std3__45__cpo3endE,(_ZN40_INTERNAL_745ea0da_4_k_cu_217d417e_302634cuda3std3__419piecewise_constructE - _ZN40_INTERNAL_745ea0da_4_k_cu_217d417e_302634cuda3std3__45__cpo3endE)
_ZN40_INTERNAL_745ea0da_4_k_cu_217d417e_302634cuda3std3__45__cpo3endE:
	.zero		1
	.type		_ZN40_INTERNAL_745ea0da_4_k_cu_217d417e_302634cuda3std3__419piecewise_constructE,@object
	.size		_ZN40_INTERNAL_745ea0da_4_k_cu_217d417e_302634cuda3std3__419piecewise_constructE,(_ZN40_INTERNAL_745ea0da_4_k_cu_217d417e_302634cuda3std3__45__cpo4cendE - _ZN40_INTERNAL_745ea0da_4_k_cu_217d417e_302634cuda3std3__419piecewise_constructE)
_ZN40_INTERNAL_745ea0da_4_k_cu_217d417e_302634cuda3std3__419piecewise_constructE:
	.zero		1
	.type		_ZN40_INTERNAL_745ea0da_4_k_cu_217d417e_302634cuda3std3__45__cpo4cendE,@object
	.size		_ZN40_INTERNAL_745ea0da_4_k_cu_217d417e_302634cuda3std3__45__cpo4cendE,(_ZN40_INTERNAL_745ea0da_4_k_cu_217d417e_302634cuda3std6ranges3__45__cpo4swapE - _ZN40_INTERNAL_745ea0da_4_k_cu_217d417e_302634cuda3std3__45__cpo4cendE)
_ZN40_INTERNAL_745ea0da_4_k_cu_217d417e_302634cuda3std3__45__cpo4cendE:
	.zero		1
	.type		_ZN40_INTERNAL_745ea0da_4_k_cu_217d417e_302634cuda3std6ranges3__45__cpo4swapE,@object
	.size		_ZN40_INTERNAL_745ea0da_4_k_cu_217d417e_302634cuda3std6ranges3__45__cpo4swapE,(.L_10 - _ZN40_INTERNAL_745ea0da_4_k_cu_217d417e_302634cuda3std6ranges3__45__cpo4swapE)
_ZN40_INTERNAL_745ea0da_4_k_cu_217d417e_302634cuda3std6ranges3__45__cpo4swapE:
	.zero		1
.L_10:


//--------------------- .nv.constant0._ZN7cutlass13device_kernelINS_4gemm6kernel13GemmUniversalIN4cute5tupleIJiiiiEEENS1_10collective13CollectiveMmaINS1_35MainloopSm100TmaUmmaWarpSpecializedILi2ELi2ELi4ENS5_IJNS4_1CILi1EEENSA_ILi4EEESB_EEEEENS5_IJNSA_ILi128EEENSA_ILi64EEESF_EEEfNS5_IJlSB_lEEEfSI_NS4_8TiledMMAINS4_8MMA_AtomIJNS4_17SM100_MMA_TF32_SSINS_10tfloat32_tESM_fLi128ELi64ELNS4_4UMMA5MajorE0ELSO_0ELNSN_7ScaleInE0ELSP_0EEEEEENS4_6LayoutINS5_IJSB_SB_SB_EEENS5_IJNSA_ILi0EEESU_SU_EEEEENS5_IJNS4_10UnderscoreESX_SX_EEEEENS4_23SM90_TMA_LOAD_MULTICASTENS4_14ComposedLayoutINS4_7SwizzleILi3ELi4ELi3EEENS4_18smem_ptr_flag_bitsILi32EEENSS_INS5_IJNSA_ILi8EEENSA_ILi32EEEEEENS5_IJS17_SB_EEEEEEEvNS4_8identityENS4_13SM90_TMA_LOADES1B_vS1C_EENS_8epilogue10collective18CollectiveEpilogueINS1F_23Sm100TmaWarpSpecializedILi4ELi2ELi16ELb1ELb0EEEJSH_NS5_IJNSS_ISF_SB_EENSS_INSA_ILi16EEESB_EEEEEfSI_fSI_NS1F_6fusion15FusionCallbacksIS1J_NS1O_17LinearCombinationIffffLNS_15FloatRoundStyleE2EEESH_S1N_JEEENS4_5SM1004TMEM4LOAD26SM100_TMEM_LOAD_32dp32b16xES1D_NS11_INS12_ILi2ELi4ELi3EEES15_NSS_INS5_IJS16_S1L_EEENS5_IJS1L_SB_EEEEEEENS4_39AutoVectorizingCopyWithAssumedAlignmentILi128EEENS4_14SM90_TMA_STOREES22_S24_S24_EEEvvEEEEvNT_6ParamsE --------------------------
	.section	.nv.constant0._ZN7cutlass13device_kernelINS_4gemm6kernel13GemmUniversalIN4cute5tupleIJiiiiEEENS1_10collective13CollectiveMmaINS1_35MainloopSm100TmaUmmaWarpSpecializedILi2ELi2ELi4ENS5_IJNS4_1CILi1EEENSA_ILi4EEESB_EEEEENS5_IJNSA_ILi128EEENSA_ILi64EEESF_EEEfNS5_IJlSB_lEEEfSI_NS4_8TiledMMAINS4_8MMA_AtomIJNS4_17SM100_MMA_TF32_SSINS_10tfloat32_tESM_fLi128ELi64ELNS4_4UMMA5MajorE0ELSO_0ELNSN_7ScaleInE0ELSP_0EEEEEENS4_6LayoutINS5_IJSB_SB_SB_EEENS5_IJNSA_ILi0EEESU_SU_EEEEENS5_IJNS4_10UnderscoreESX_SX_EEEEENS4_23SM90_TMA_LOAD_MULTICASTENS4_14ComposedLayoutINS4_7SwizzleILi3ELi4ELi3EEENS4_18smem_ptr_flag_bitsILi32EEENSS_INS5_IJNSA_ILi8EEENSA_ILi32EEEEEENS5_IJS17_SB_EEEEEEEvNS4_8identityENS4_13SM90_TMA_LOADES1B_vS1C_EENS_8epilogue10collective18CollectiveEpilogueINS1F_23Sm100TmaWarpSpecializedILi4ELi2ELi16ELb1ELb0EEEJSH_NS5_IJNSS_ISF_SB_EENSS_INSA_ILi16EEESB_EEEEEfSI_fSI_NS1F_6fusion15FusionCallbacksIS1J_NS1O_17LinearCombinationIffffLNS_15FloatRoundStyleE2EEESH_S1N_JEEENS4_5SM1004TMEM4LOAD26SM100_TMEM_LOAD_32dp32b16xES1D_NS11_INS12_ILi2ELi4ELi3EEES15_NSS_INS5_IJS16_S1L_EEENS5_IJS1L_SB_EEEEEEENS4_39AutoVectorizingCopyWithAssumedAlignmentILi128EEENS4_14SM90_TMA_STOREES22_S24_S24_EEEvvEEEEvNT_6ParamsE,"a",@progbits
	.sectionflags	@""
	.align	4
.nv.constant0._ZN7cutlass13device_kernelINS_4gemm6kernel13GemmUniversalIN4cute5tupleIJiiiiEEENS1_10collective13CollectiveMmaINS1_35MainloopSm100TmaUmmaWarpSpecializedILi2ELi2ELi4ENS5_IJNS4_1CILi1EEENSA_ILi4EEESB_EEEEENS5_IJNSA_ILi128EEENSA_ILi64EEESF_EEEfNS5_IJlSB_lEEEfSI_NS4_8TiledMMAINS4_8MMA_AtomIJNS4_17SM100_MMA_TF32_SSINS_10tfloat32_tESM_fLi128ELi64ELNS4_4UMMA5MajorE0ELSO_0ELNSN_7ScaleInE0ELSP_0EEEEEENS4_6LayoutINS5_IJSB_SB_SB_EEENS5_IJNSA_ILi0EEESU_SU_EEEEENS5_IJNS4_10UnderscoreESX_SX_EEEEENS4_23SM90_TMA_LOAD_MULTICASTENS4_14ComposedLayoutINS4_7SwizzleILi3ELi4ELi3EEENS4_18smem_ptr_flag_bitsILi32EEENSS_INS5_IJNSA_ILi8EEENSA_ILi32EEEEEENS5_IJS17_SB_EEEEEEEvNS4_8identityENS4_13SM90_TMA_LOADES1B_vS1C_EENS_8epilogue10collective18CollectiveEpilogueINS1F_23Sm100TmaWarpSpecializedILi4ELi2ELi16ELb1ELb0EEEJSH_NS5_IJNSS_ISF_SB_EENSS_INSA_ILi16EEESB_EEEEEfSI_fSI_NS1F_6fusion15FusionCallbacksIS1J_NS1O_17LinearCombinationIffffLNS_15FloatRoundStyleE2EEESH_S1N_JEEENS4_5SM1004TMEM4LOAD26SM100_TMEM_LOAD_32dp32b16xES1D_NS11_INS12_ILi2ELi4ELi3EEES15_NSS_INS5_IJS16_S1L_EEENS5_IJS1L_SB_EEEEEEENS4_39AutoVectorizingCopyWithAssumedAlignmentILi128EEENS4_14SM90_TMA_STOREES22_S24_S24_EEEvvEEEEvNT_6ParamsE:
	.zero		2944


//--------------------- SYMBOLS --------------------------

	.type		.nv.reservedSmem.offset0,@object
	.size		.nv.reservedSmem.offset0,0x4
	.type		.nv.reservedSmem.cap,@object
	.size		.nv.reservedSmem.cap,0x4
	.type		__assertfail,@function
